	.target	sm_100a

	.elftype	@"ET_EXEC"


//--------------------- .note.nv.tkinfo           --------------------------
	.section	.note.nv.tkinfo,"",@"SHT_NOTE"
	.sectionflags	@"SHF_NOTE_NV_TKINFO"
	.tkinfo
        /*0018*/ 	.word	0x00000081
        /*0030*/ 	.string	""
        /*0030*/ 	.string	"ptxas-blackwell"
        /*0030*/ 	.string	"Cuda compilation tools, release 12.9, V12.9.86"
        /*0030*/ 	.string	"Build cuda_12.9.r12.9/compiler.36037853_0"
        /*0030*/ 	.string	"-v  -suppress-debug-info  -lineinfo  -arch sm_100a "



//--------------------- .note.nv.cuver            --------------------------
	.section	.note.nv.cuver,"",@"SHT_NOTE"
	.sectionflags	@"SHF_NOTE_NV_CUVER"
        /*0018*/ 	.short	0x0001
        /*001a*/ 	.short	0x0064
        /*001c*/ 	.short	0x0001
        /*001e*/ 	.short	0x0000
        /*0020*/ 	.short	0x0001
        /*0022*/ 	.short	0x0000


//--------------------- .nv.info                  --------------------------
	.section	.nv.info,"",@"SHT_CUDA_INFO"
	.align	4


	//----- nvinfo : EIATTR_REGCOUNT
	.align		4
        /*0000*/ 	.byte	0x04, 0x2f
        /*0002*/ 	.short	(.L_4 - .L_3)
	.align		4
.L_3:
        /*0004*/ 	.word	index@(gluon_tcgen05)
        /*0008*/ 	.word	0x00000047


	//----- nvinfo : EIATTR_FRAME_SIZE
	.align		4
.L_4:
        /*000c*/ 	.byte	0x04, 0x11
        /*000e*/ 	.short	(.L_6 - .L_5)
	.align		4
.L_5:
        /*0010*/ 	.word	index@($__internal_2_$__cuda_sm10x_tcgen05_guardrail_trap_unallocated_columns_being_dealloced)
        /*0014*/ 	.word	0x00000000


	//----- nvinfo : EIATTR_FRAME_SIZE
	.align		4
.L_6:
        /*0018*/ 	.byte	0x04, 0x11
        /*001a*/ 	.short	(.L_8 - .L_7)
	.align		4
.L_7:
        /*001c*/ 	.word	index@($__internal_1_$__cuda_sm10x_tcgen05_guardrail_trap_phase_invalid_during_alloc)
        /*0020*/ 	.word	0x00000000


	//----- nvinfo : EIATTR_FRAME_SIZE
	.align		4
.L_8:
        /*0024*/ 	.byte	0x04, 0x11
        /*0026*/ 	.short	(.L_10 - .L_9)
	.align		4
.L_9:
        /*0028*/ 	.word	index@($__internal_0_$__cuda_sm10x_tcgen05_guardrail_trap_col_being_dealloced_not_returned_by_alloc)
        /*002c*/ 	.word	0x00000000


	//----- nvinfo : EIATTR_FRAME_SIZE
	.align		4
.L_10:
        /*0030*/ 	.byte	0x04, 0x11
        /*0032*/ 	.short	(.L_12 - .L_11)
	.align		4
.L_11:
        /*0034*/ 	.word	index@(gluon_tcgen05)
        /*0038*/ 	.word	0x00000000


	//----- nvinfo : EIATTR_MIN_STACK_SIZE
	.align		4
.L_12:
        /*003c*/ 	.byte	0x04, 0x12
        /*003e*/ 	.short	(.L_14 - .L_13)
	.align		4
.L_13:
        /*0040*/ 	.word	index@(gluon_tcgen05)
        /*0044*/ 	.word	0x00000000
.L_14:


//--------------------- .nv.info.gluon_tcgen05    --------------------------
	.section	.nv.info.gluon_tcgen05,"",@"SHT_CUDA_INFO"
	.sectionflags	@""
	.align	4


	//----- nvinfo : EIATTR_CUDA_API_VERSION
	.align		4
        /*0000*/ 	.byte	0x04, 0x37
        /*0002*/ 	.short	(.L_16 - .L_15)
.L_15:
        /*0004*/ 	.word	0x00000081


	//----- nvinfo : EIATTR_KPARAM_INFO
	.align		4
.L_16:
        /*0008*/ 	.byte	0x04, 0x17
        /*000a*/ 	.short	(.L_18 - .L_17)
.L_17:
        /*000c*/ 	.word	0x00000000
        /*0010*/ 	.short	0x000a
        /*0012*/ 	.short	0x0048
        /*0014*/ 	.byte	0x00, 0xf4, 0x21, 0x00


	//----- nvinfo : EIATTR_KPARAM_INFO
	.align		4
.L_18:
        /*0018*/ 	.byte	0x04, 0x17
        /*001a*/ 	.short	(.L_20 - .L_19)
.L_19:
        /*001c*/ 	.word	0x00000000
        /*0020*/ 	.short	0x0009
        /*0022*/ 	.short	0x0040
        /*0024*/ 	.byte	0x00, 0xf4, 0x21, 0x00


	//----- nvinfo : EIATTR_KPARAM_INFO
	.align		4
.L_20:
        /*0028*/ 	.byte	0x04, 0x17
        /*002a*/ 	.short	(.L_22 - .L_21)
.L_21:
        /*002c*/ 	.word	0x00000000
        /*0030*/ 	.short	0x0008
        /*0032*/ 	.short	0x0038
        /*0034*/ 	.byte	0x00, 0xf0, 0x21, 0x00


	//----- nvinfo : EIATTR_KPARAM_INFO
	.align		4
.L_22:
        /*0038*/ 	.byte	0x04, 0x17
        /*003a*/ 	.short	(.L_24 - .L_23)
.L_23:
        /*003c*/ 	.word	0x00000000
        /*0040*/ 	.short	0x0007
        /*0042*/ 	.short	0x0030
        /*0044*/ 	.byte	0x00, 0xf0, 0x21, 0x00


	//----- nvinfo : EIATTR_KPARAM_INFO
	.align		4
.L_24:
        /*0048*/ 	.byte	0x04, 0x17
        /*004a*/ 	.short	(.L_26 - .L_25)
.L_25:
        /*004c*/ 	.word	0x00000000
        /*0050*/ 	.short	0x0006
        /*0052*/ 	.short	0x0028
        /*0054*/ 	.byte	0x00, 0xf0, 0x21, 0x00


	//----- nvinfo : EIATTR_KPARAM_INFO
	.align		4
.L_26:
        /*0058*/ 	.byte	0x04, 0x17
        /*005a*/ 	.short	(.L_28 - .L_27)
.L_27:
        /*005c*/ 	.word	0x00000000
        /*0060*/ 	.short	0x0005
        /*0062*/ 	.short	0x0020
        /*0064*/ 	.byte	0x00, 0xf0, 0x11, 0x00


	//----- nvinfo : EIATTR_KPARAM_INFO
	.align		4
.L_28:
        /*0068*/ 	.byte	0x04, 0x17
        /*006a*/ 	.short	(.L_30 - .L_29)
.L_29:
        /*006c*/ 	.word	0x00000000
        /*0070*/ 	.short	0x0004
        /*0072*/ 	.short	0x001c
        /*0074*/ 	.byte	0x00, 0xf0, 0x11, 0x00


	//----- nvinfo : EIATTR_KPARAM_INFO
	.align		4
.L_30:
        /*0078*/ 	.byte	0x04, 0x17
        /*007a*/ 	.short	(.L_32 - .L_31)
.L_31:
        /*007c*/ 	.word	0x00000000
        /*0080*/ 	.short	0x0003
        /*0082*/ 	.short	0x0018
        /*0084*/ 	.byte	0x00, 0xf0, 0x11, 0x00


	//----- nvinfo : EIATTR_KPARAM_INFO
	.align		4
.L_32:
        /*0088*/ 	.byte	0x04, 0x17
        /*008a*/ 	.short	(.L_34 - .L_33)
.L_33:
        /*008c*/ 	.word	0x00000000
        /*0090*/ 	.short	0x0002
        /*0092*/ 	.short	0x0010
        /*0094*/ 	.byte	0x00, 0xf4, 0x21, 0x00


	//----- nvinfo : EIATTR_KPARAM_INFO
	.align		4
.L_34:
        /*0098*/ 	.byte	0x04, 0x17
        /*009a*/ 	.short	(.L_36 - .L_35)
.L_35:
        /*009c*/ 	.word	0x00000000
        /*00a0*/ 	.short	0x0001
        /*00a2*/ 	.short	0x0008
        /*00a4*/ 	.byte	0x00, 0xf4, 0x21, 0x00


	//----- nvinfo : EIATTR_KPARAM_INFO
	.align		4
.L_36:
        /*00a8*/ 	.byte	0x04, 0x17
        /*00aa*/ 	.short	(.L_38 - .L_37)
.L_37:
        /*00ac*/ 	.word	0x00000000
        /*00b0*/ 	.short	0x0000
        /*00b2*/ 	.short	0x0000
        /*00b4*/ 	.byte	0x00, 0xf4, 0x21, 0x00


	//----- nvinfo : EIATTR_AT_ENTRY_FRAGMENTS
	.align		4
.L_38:
        /*00b8*/ 	.byte	0x04, 0x4f
        /*00ba*/ 	.short	(.L_40 - .L_39)


	//   ....[0]....
.L_39:
        /*00bc*/ 	.word	0x00000004


	//----- nvinfo : EIATTR_RESERVED_SMEM_USED
	.align		4
.L_40:
        /*00c0*/ 	.byte	0x01, 0x41
	.zero		2


	//----- nvinfo : EIATTR_SPARSE_MMA_MASK
	.align		4
        /*00c4*/ 	.byte	0x03, 0x50
        /*00c6*/ 	.short	0x0000


	//----- nvinfo : EIATTR_TCGEN05_1CTA_USED
	.align		4
        /*00c8*/ 	.byte	0x01, 0x51
	.zero		2


	//----- nvinfo : EIATTR_MAXREG_COUNT
	.align		4
        /*00cc*/ 	.byte	0x03, 0x1b
        /*00ce*/ 	.short	0x00ff


	//----- nvinfo : EIATTR_NUM_BARRIERS
	.align		4
        /*00d0*/ 	.byte	0x02, 0x4c
        /*00d2*/ 	.byte	0x01
	.zero		1


	//----- nvinfo : EIATTR_INT_WARP_WIDE_INSTR_OFFSETS
	.align		4
        /*00d4*/ 	.byte	0x04, 0x31
        /*00d6*/ 	.short	(.L_42 - .L_41)


	//   ....[0]....
.L_41:
        /*00d8*/ 	.word	0x00001620


	//   ....[1]....
        /*00dc*/ 	.word	0x00001640


	//   ....[2]....
        /*00e0*/ 	.word	0x000016c0


	//   ....[3]....
        /*00e4*/ 	.word	0x00001990


	//   ....[4]....
        /*00e8*/ 	.word	0x000019a0


	//   ....[5]....
        /*00ec*/ 	.word	0x000019b0


	//   ....[6]....
        /*00f0*/ 	.word	0x000019c0


	//   ....[7]....
        /*00f4*/ 	.word	0x00001bb0


	//   ....[8]....
        /*00f8*/ 	.word	0x00001bc0


	//   ....[9]....
        /*00fc*/ 	.word	0x00001d30


	//   ....[10]....
        /*0100*/ 	.word	0x00001d80


	//   ....[11]....
        /*0104*/ 	.word	0x00001d90


	//   ....[12]....
        /*0108*/ 	.word	0x00001dc0


	//   ....[13]....
        /*010c*/ 	.word	0x00001f40


	//   ....[14]....
        /*0110*/ 	.word	0x00001f50


	//   ....[15]....
        /*0114*/ 	.word	0x00002280


	//   ....[16]....
        /*0118*/ 	.word	0x00002290


	//   ....[17]....
        /*011c*/ 	.word	0x00002700


	//   ....[18]....
        /*0120*/ 	.word	0x00002750


	//----- nvinfo : EIATTR_COOP_GROUP_MASK_REGIDS
	.align		4
.L_42:
        /*0124*/ 	.byte	0x04, 0x29
        /*0126*/ 	.short	(.L_44 - .L_43)


	//   ....[0]....
.L_43:
        /*0128*/ 	.word	0xffffffff


	//   ....[1]....
        /*012c*/ 	.word	0xffffffff


	//   ....[2]....
        /*0130*/ 	.word	0xffffffff


	//   ....[3]....
        /*0134*/ 	.word	0xffffffff


	//   ....[4]....
        /*0138*/ 	.word	0xffffffff


	//   ....[5]....
        /*013c*/ 	.word	0xffffffff


	//   ....[6]....
        /*0140*/ 	.word	0xffffffff


	//   ....[7]....
        /*0144*/ 	.word	0xffffffff


	//   ....[8]....
        /*0148*/ 	.word	0xffffffff


	//   ....[9]....
        /*014c*/ 	.word	0xffffffff


	//----- nvinfo : EIATTR_COOP_GROUP_INSTR_OFFSETS
	.align		4
.L_44:
        /*0150*/ 	.byte	0x04, 0x28
        /*0152*/ 	.short	(.L_46 - .L_45)


	//   ....[0]....
.L_45:
        /*0154*/ 	.word	0x00000050


	//   ....[1]....
        /*0158*/ 	.word	0x00000310


	//   ....[2]....
        /*015c*/ 	.word	0x000004f0


	//   ....[3]....
        /*0160*/ 	.word	0x000009a0


	//   ....[4]....
        /*0164*/ 	.word	0x00000ae0


	//   ....[5]....
        /*0168*/ 	.word	0x00000f50


	//   ....[6]....
        /*016c*/ 	.word	0x00001090


	//   ....[7]....
        /*0170*/ 	.word	0x000014e0


	//   ....[8]....
        /*0174*/ 	.word	0x00002590


	//   ....[9]....
        /*0178*/ 	.word	0x00002800


	//----- nvinfo : EIATTR_VRC_CTA_INIT_COUNT
	.align		4
.L_46:
        /*017c*/ 	.byte	0x02, 0x4a
        /*017e*/ 	.byte	0x80
	.zero		1


	//----- nvinfo : EIATTR_MBARRIER_INSTR_OFFSETS
	.align		4
        /*0180*/ 	.byte	0x04, 0x39
        /*0182*/ 	.short	(.L_48 - .L_47)


	//   ....[0]....
.L_47:
        /*0184*/ 	.word	0x000016e0
        /*0188*/ 	.word	0x000000ff
        /*018c*/ 	.word	0x00006000
        /*0190*/ 	.short	0x0100
        /*0192*/ 	.byte	0x08
	.zero		1


	//   ....[1]....
        /*0194*/ 	.word	0x000016f0
        /*0198*/ 	.word	0x000000ff
        /*019c*/ 	.word	0x00006020
        /*01a0*/ 	.short	0x0100
        /*01a2*/ 	.byte	0x08
	.zero		1


	//   ....[2]....
        /*01a4*/ 	.word	0x000017a0
        /*01a8*/ 	.word	0x000000ff
        /*01ac*/ 	.word	0x00006008
        /*01b0*/ 	.short	0x0100
        /*01b2*/ 	.byte	0x08
	.zero		1


	//   ....[3]....
        /*01b4*/ 	.word	0x000017b0
        /*01b8*/ 	.word	0x000000ff
        /*01bc*/ 	.word	0x00006028
        /*01c0*/ 	.short	0x0100
        /*01c2*/ 	.byte	0x08
	.zero		1


	//   ....[4]....
        /*01c4*/ 	.word	0x000018c0
        /*01c8*/ 	.word	0x000000ff
        /*01cc*/ 	.word	0x00006010
        /*01d0*/ 	.short	0x0100
        /*01d2*/ 	.byte	0x08
	.zero		1


	//   ....[5]....
        /*01d4*/ 	.word	0x000018d0
        /*01d8*/ 	.word	0x000000ff
        /*01dc*/ 	.word	0x00006030
        /*01e0*/ 	.short	0x0100
        /*01e2*/ 	.byte	0x08
	.zero		1


	//   ....[6]....
        /*01e4*/ 	.word	0x00001aa0
        /*01e8*/ 	.word	0x000000ff
        /*01ec*/ 	.word	0x00006000
        /*01f0*/ 	.short	0x010a
        /*01f2*/ 	.byte	0x08
	.zero		1


	//   ....[7]....
        /*01f4*/ 	.word	0x00001c10
        /*01f8*/ 	.word	0x000000ff
        /*01fc*/ 	.word	0x00006020
        /*0200*/ 	.short	0x010a
        /*0202*/ 	.byte	0x08
	.zero		1


	//   ....[8]....
        /*0204*/ 	.word	0x00001e30
        /*0208*/ 	.word	0x000000ff
        /*020c*/ 	.word	0x00006000
        /*0210*/ 	.short	0x010a
        /*0212*/ 	.byte	0x09
	.zero		1


	//   ....[9]....
        /*0214*/ 	.word	0x00001f90
        /*0218*/ 	.word	0x000000ff
        /*021c*/ 	.word	0x00006020
        /*0220*/ 	.short	0x010a
        /*0222*/ 	.byte	0x09
	.zero		1


	//   ....[10]....
        /*0224*/ 	.word	0x00002060
        /*0228*/ 	.word	0x000000ff
        /*022c*/ 	.word	0x00006000
        /*0230*/ 	.short	0x0108
        /*0232*/ 	.byte	0x08
	.zero		1


	//   ....[11]....
        /*0234*/ 	.word	0x00002070
        /*0238*/ 	.word	0x000000ff
        /*023c*/ 	.word	0x00006020
        /*0240*/ 	.short	0x0108
        /*0242*/ 	.byte	0x08
	.zero		1


	//   ....[12]....
        /*0244*/ 	.word	0x000020c0
        /*0248*/ 	.word	0x000000ff
        /*024c*/ 	.word	0x00006008
        /*0250*/ 	.short	0x0108
        /*0252*/ 	.byte	0x08
	.zero		1


	//   ....[13]....
        /*0254*/ 	.word	0x000020d0
        /*0258*/ 	.word	0x000000ff
        /*025c*/ 	.word	0x00006028
        /*0260*/ 	.short	0x0108
        /*0262*/ 	.byte	0x08
	.zero		1


	//   ....[14]....
        /*0264*/ 	.word	0x00002120
        /*0268*/ 	.word	0x000000ff
        /*026c*/ 	.word	0x00006010
        /*0270*/ 	.short	0x0108
        /*0272*/ 	.byte	0x08
	.zero		1


	//   ....[15]....
        /*0274*/ 	.word	0x00002130
        /*0278*/ 	.word	0x000000ff
        /*027c*/ 	.word	0x00006030
        /*0280*/ 	.short	0x0108
        /*0282*/ 	.byte	0x08
	.zero		1


	//   ....[16]....
        /*0284*/ 	.word	0x00002820
        /*0288*/ 	.word	0x000000ff
        /*028c*/ 	.word	0x00006000
        /*0290*/ 	.short	0x010a
        /*0292*/ 	.byte	0x08
	.zero		1


	//   ....[17]....
        /*0294*/ 	.word	0x00002850
        /*0298*/ 	.word	0x000000ff
        /*029c*/ 	.word	0x00006020
        /*02a0*/ 	.short	0x010a
        /*02a2*/ 	.byte	0x08
	.zero		1


	//   ....[18]....
        /*02a4*/ 	.word	0x00002880
        /*02a8*/ 	.word	0x000000ff
        /*02ac*/ 	.word	0x00006000
        /*02b0*/ 	.short	0x010a
        /*02b2*/ 	.byte	0x09
	.zero		1


	//   ....[19]....
        /*02b4*/ 	.word	0x000028b0
        /*02b8*/ 	.word	0x000000ff
        /*02bc*/ 	.word	0x00006020
        /*02c0*/ 	.short	0x010a
        /*02c2*/ 	.byte	0x09
	.zero		1


	//----- nvinfo : EIATTR_NUM_MBARRIERS
	.align		4
.L_48:
        /*02c4*/ 	.byte	0x03, 0x38
        /*02c6*/ 	.short	0x0006


	//----- nvinfo : EIATTR_EXIT_INSTR_OFFSETS
	.align		4
        /*02c8*/ 	.byte	0x04, 0x1c
        /*02ca*/ 	.short	(.L_50 - .L_49)


	//   ....[0]....
.L_49:
        /*02cc*/ 	.word	0x00002810


	//----- nvinfo : EIATTR_REQNTID
	.align		4
.L_50:
        /*02d0*/ 	.byte	0x04, 0x10
        /*02d2*/ 	.short	(.L_52 - .L_51)
.L_51:
        /*02d4*/ 	.word	0x00000100
        /*02d8*/ 	.word	0x00000001
        /*02dc*/ 	.word	0x00000001


	//----- nvinfo : EIATTR_CRS_STACK_SIZE
	.align		4
.L_52:
        /*02e0*/ 	.byte	0x04, 0x1e
        /*02e2*/ 	.short	(.L_54 - .L_53)
.L_53:
        /*02e4*/ 	.word	0x00000000


	//----- nvinfo : EIATTR_CBANK_PARAM_SIZE
	.align		4
.L_54:
        /*02e8*/ 	.byte	0x03, 0x19
        /*02ea*/ 	.short	0x0050


	//----- nvinfo : EIATTR_PARAM_CBANK
	.align		4
        /*02ec*/ 	.byte	0x04, 0x0a
        /*02ee*/ 	.short	(.L_56 - .L_55)
	.align		4
.L_55:
        /*02f0*/ 	.word	index@(.nv.constant0.gluon_tcgen05)
        /*02f4*/ 	.short	0x0380
        /*02f6*/ 	.short	0x0050


	//----- nvinfo : EIATTR_SW_WAR
	.align		4
.L_56:
        /*02f8*/ 	.byte	0x04, 0x36
        /*02fa*/ 	.short	(.L_58 - .L_57)
.L_57:
        /*02fc*/ 	.word	0x00000008
.L_58:


//--------------------- .nv.compat                --------------------------
	.section	.nv.compat,"",@"SHT_CUDA_COMPAT_INFO"
	.align	4
        /*0000*/ 	.byte	0x02, 0x02, 0x02, 0x00, 0x02, 0x05, 0x05, 0x00, 0x02, 0x03, 0x03, 0x00, 0x02, 0x06, 0x01, 0x00


//--------------------- .nv.callgraph             --------------------------
	.section	.nv.callgraph,"",@"SHT_CUDA_CALLGRAPH"
	.align	4
	.sectionentsize	8
	.align		4
        /*0000*/ 	.word	0x00000000
	.align		4
        /*0004*/ 	.word	0xffffffff
	.align		4
        /*0008*/ 	.word	0x00000000
	.align		4
        /*000c*/ 	.word	0xfffffffe
	.align		4
        /*0010*/ 	.word	0x00000000
	.align		4
        /*0014*/ 	.word	0xfffffffd
	.align		4
        /*0018*/ 	.word	0x00000000
	.align		4
        /*001c*/ 	.word	0xfffffffc


//--------------------- .text.gluon_tcgen05       --------------------------
	.section	.text.gluon_tcgen05,"ax",@progbits
	.align	128
        .global         gluon_tcgen05
        .type           gluon_tcgen05,@function
        .size           gluon_tcgen05,(.L_x_81 - gluon_tcgen05)
        .other          gluon_tcgen05,@"STO_CUDA_ENTRY STV_DEFAULT"
gluon_tcgen05:
.text.gluon_tcgen05:
[----:B------:R-:W1:Y:S01]  /*0000*/  LDC R1, c[0x0][0x37c] ;  /* 0x0000df00ff017b82 */ /* 0x000e620000000800 */
[----:B------:R-:W2:Y:S02]  /*0010*/  S2R R0, SR_TID.X ;  /* 0x0000000000007919 */ /* 0x000ea40000002100 */
[----:B--2---:R-:W-:-:S13]  /*0020*/  ISETP.GE.U32.AND P2, PT, R0, 0x20, PT ;  /* 0x000000200000780c */ /* 0x004fda0003f46070 */
[----:B------:R-:W-:Y:S05]  /*0030*/  @P2 BRA `(.L_x_0) ;  /* 0x0000000000b82947 */ /* 0x000fea0003800000 */
[----:B------:R-:W2:Y:S01]  /*0040*/  S2UR UR6, SR_CgaCtaId ;  /* 0x00000000000679c3 */ /* 0x000ea20000008800 */
[----:B------:R-:W-:Y:S01]  /*0050*/  NOP ;  /* 0x0000000000007918 */ /* 0x000fe20000000000 */
[----:B------:R-:W-:Y:S02]  /*0060*/  UMOV UR4, 0x40 ;  /* 0x0000004000047882 */ /* 0x000fe40000000000 */
[----:B--2---:R-:W-:-:S09]  /*0070*/  ULEA UR4, UR6, UR4, 0x18 ;  /* 0x0000000406047291 */ /* 0x004fd2000f8ec0ff */
[----:B------:R-:W2:Y:S01]  /*0080*/  LDS.U8 R2, [UR4] ;  /* 0x00000004ff027984 */ /* 0x000ea20008000000 */
[----:B------:R-:W-:Y:S02]  /*0090*/  UMOV UR4, 0x400 ;  /* 0x0000040000047882 */ /* 0x000fe40000000000 */
[----:B------:R-:W-:Y:S01]  /*00a0*/  ULEA UR4, UR6, UR4, 0x18 ;  /* 0x0000000406047291 */ /* 0x000fe2000f8ec0ff */
[----:B--2---:R-:W-:-:S13]  /*00b0*/  ISETP.NE.AND P0, PT, R2, RZ, PT ;  /* 0x000000ff0200720c */ /* 0x004fda0003f05270 */
[----:B------:R-:W-:Y:S05]  /*00c0*/  @P0 BRA `(.L_x_1) ;  /* 0x00000000007c0947 */ /* 0x000fea0003800000 */
[----:B------:R-:W-:-:S13]  /*00d0*/  ELECT P0, URZ, PT ;  /* 0x0000000000ff782f */ /* 0x000fda0003800000 */
[----:B------:R-:W-:Y:S05]  /*00e0*/  @!P0 BRA `(.L_x_2) ;  /* 0x0000000000848947 */ /* 0x000fea0003800000 */
[----:B------:R-:W-:Y:S01]  /*00f0*/  UMOV UR5, 0x4 ;  /* 0x0000000400057882 */ /* 0x000fe20000000000 */
[----:B------:R-:W-:Y:S02]  /*0100*/  IMAD.MOV.U32 R5, RZ, RZ, 0x1 ;  /* 0x00000001ff057424 */ /* 0x000fe400078e00ff */
[----:B------:R-:W-:Y:S02]  /*0110*/  IMAD.MOV.U32 R3, RZ, RZ, 0xf ;  /* 0x0000000fff037424 */ /* 0x000fe400078e00ff */
[----:B------:R-:W-:Y:S04]  /*0120*/  DEPBAR.LE SB2, 0x36 ;  /* 0x0000ad800000791a */ /* 0x000fe80000000000 */
[----:B------:R-:W2:Y:S02]  /*0130*/  UTCATOMSWS.FIND_AND_SET.ALIGN UP0, UR5, UR5 ;  /* 0x00000005000575e3 */ /* 0x000ea40008000800 */
[----:B--2---:R-:W-:-:S04]  /*0140*/  PLOP3.LUT P0, PT, PT, PT, UP0, 0x80, 0x8 ;  /* 0x000000000008781c */ /* 0x004fc80003f0f008 */
[----:B------:R-:W-:-:S04]  /*0150*/  SEL R2, RZ, 0xffffffff, !P0 ;  /* 0xffffffffff027807 */ /* 0x000fc80004000000 */
[----:B------:R-:W-:Y:S01]  /*0160*/  ISETP.NE.AND P0, PT, R2, RZ, PT ;  /* 0x000000ff0200720c */ /* 0x000fe20003f05270 */
[----:B------:R-:W-:-:S12]  /*0170*/  IMAD.U32 R2, RZ, RZ, UR5 ;  /* 0x00000005ff027e24 */ /* 0x000fd8000f8e00ff */
[----:B------:R-:W-:Y:S05]  /*0180*/  @P0 BRA `(.L_x_3) ;  /* 0x0000000000240947 */ /* 0x000fea0003800000 */
.L_x_4:
[----:B------:R-:W-:Y:S05]  /*0190*/  NANOSLEEP 0x64 ;  /* 0x000000640000795d */ /* 0x000fea0003800000 */
[----:B------:R-:W-:-:S05]  /*01a0*/  UMOV UR5, 0x4 ;  /* 0x0000000400057882 */ /* 0x000fca0000000000 */
[----:B------:R-:W-:Y:S04]  /*01b0*/  DEPBAR.LE SB2, 0x36 ;  /* 0x0000ad800000791a */ /* 0x000fe80000000000 */
[----:B------:R-:W2:Y:S02]  /*01c0*/  UTCATOMSWS.FIND_AND_SET.ALIGN UP0, UR5, UR5 ;  /* 0x00000005000575e3 */ /* 0x000ea40008000800 */
[----:B--2---:R-:W-:-:S04]  /*01d0*/  PLOP3.LUT P0, PT, PT, PT, UP0, 0x80, 0x8 ;  /* 0x000000000008781c */ /* 0x004fc80003f0f008 */
[----:B------:R-:W-:-:S04]  /*01e0*/  SEL R2, RZ, 0xffffffff, !P0 ;  /* 0xffffffffff027807 */ /* 0x000fc80004000000 */
[----:B------:R-:W-:Y:S01]  /*01f0*/  ISETP.NE.AND P0, PT, R2, RZ, PT ;  /* 0x000000ff0200720c */ /* 0x000fe20003f05270 */
[----:B------:R-:W-:-:S12]  /*0200*/  IMAD.U32 R2, RZ, RZ, UR5 ;  /* 0x00000005ff027e24 */ /* 0x000fd8000f8e00ff */
[----:B------:R-:W-:Y:S05]  /*0210*/  @!P0 BRA `(.L_x_4) ;  /* 0xfffffffc00dc8947 */ /* 0x000fea000383ffff */
.L_x_3:
[C---:B------:R-:W-:Y:S01]  /*0220*/  VIADD R4, R2.reuse, 0x10 ;  /* 0x0000001002047836 */ /* 0x040fe20000000000 */
[----:B------:R-:W-:Y:S01]  /*0230*/  UMOV UR5, 0x50 ;  /* 0x0000005000057882 */ /* 0x000fe20000000000 */
[----:B------:R-:W-:Y:S01]  /*0240*/  SHF.L.U32 R3, R3, R2, RZ ;  /* 0x0000000203037219 */ /* 0x000fe200000006ff */
[----:B------:R-:W-:Y:S01]  /*0250*/  ULEA UR5, UR6, UR5, 0x18 ;  /* 0x0000000506057291 */ /* 0x000fe2000f8ec0ff */
[----:B------:R-:W-:Y:S01]  /*0260*/  IMAD.SHL.U32 R2, R2, 0x20, RZ ;  /* 0x0000002002027824 */ /* 0x000fe200078e00ff */
[----:B------:R-:W-:-:S04]  /*0270*/  SHF.L.U32 R4, R5, R4, RZ ;  /* 0x0000000405047219 */ /* 0x000fc800000006ff */
[----:B------:R-:W-:-:S05]  /*0280*/  LOP3.LUT R3, R4, R3, RZ, 0xfc, !PT ;  /* 0x0000000304037212 */ /* 0x000fca00078efcff */
[----:B------:R2:W-:Y:S04]  /*0290*/  ATOMS.OR RZ, [UR5], R3 ;  /* 0x00000003ffff798c */ /* 0x0005e8000b000005 */
[----:B------:R2:W-:Y:S01]  /*02a0*/  STS [UR4], R2 ;  /* 0x00000002ff007988 */ /* 0x0005e20008000804 */
[----:B------:R-:W-:Y:S05]  /*02b0*/  BRA `(.L_x_2) ;  /* 0x0000000000107947 */ /* 0x000fea0003800000 */
.L_x_1:
[----:B------:R-:W-:Y:S01]  /*02c0*/  IMAD.MOV.U32 R3, RZ, RZ, -0x1 ;  /* 0xffffffffff037424 */ /* 0x000fe200078e00ff */
[----:B------:R-:W-:-:S04]  /*02d0*/  MOV R2, 0x300 ;  /* 0x0000030000027802 */ /* 0x000fc80000000f00 */
[----:B------:R2:W-:Y:S03]  /*02e0*/  STS [UR4], R3 ;  /* 0x00000003ff007988 */ /* 0x0005e60008000804 */
[----:B-12---:R-:W-:Y:S05]  /*02f0*/  CALL.REL.NOINC `($__internal_1_$__cuda_sm10x_tcgen05_guardrail_trap_phase_invalid_during_alloc) ;  /* 0x0000002400847944 */ /* 0x006fea0003c00000 */
.L_x_2:
[----:B------:R-:W-:Y:S05]  /*0300*/  WARPSYNC.ALL ;  /* 0x0000000000007948 */ /* 0x000fea0003800000 */
[----:B------:R-:W-:Y:S01]  /*0310*/  NOP ;  /* 0x0000000000007918 */ /* 0x000fe20000000000 */
.L_x_0:
[----:B------:R-:W3:Y:S08]  /*0320*/  S2UR UR4, SR_CgaCtaId ;  /* 0x00000000000479c3 */ /* 0x000ef00000008800 */
[----:B------:R-:W-:Y:S01]  /*0330*/  BAR.SYNC.DEFER_BLOCKING 0x0 ;  /* 0x0000000000007b1d */ /* 0x000fe20000010000 */
[----:B------:R-:W-:-:S05]  /*0340*/  LOP3.LUT R68, R0, 0xff, RZ, 0xc0, !PT ;  /* 0x000000ff00447812 */ /* 0x000fca00078ec0ff */
[----:B------:R-:W-:Y:S02]  /*0350*/  UMOV UR8, 0x400 ;  /* 0x0000040000087882 */ /* 0x000fe40000000000 */
[----:B------:R-:W4:Y:S08]  /*0360*/  LDC R10, c[0x0][0x3a0] ;  /* 0x0000e800ff0a7b82 */ /* 0x000f300000000800 */
[----:B------:R-:W5:Y:S01]  /*0370*/  S2UR UR9, SR_CTAID.Y ;  /* 0x00000000000979c3 */ /* 0x000f620000002600 */
[----:B---3--:R-:W-:-:S09]  /*0380*/  ULEA UR8, UR4, UR8, 0x18 ;  /* 0x0000000804087291 */ /* 0x008fd2000f8ec0ff */
[----:B--2---:R-:W2:Y:S01]  /*0390*/  LDS R3, [UR8] ;  /* 0x00000008ff037984 */ /* 0x004ea20008000800 */
[----:B------:R-:W-:Y:S06]  /*03a0*/  BAR.SYNC.DEFER_BLOCKING 0x0 ;  /* 0x0000000000007b1d */ /* 0x000fec0000010000 */
[----:B------:R-:W-:Y:S05]  /*03b0*/  @P2 BRA `(.L_x_5) ;  /* 0x0000000000182947 */ /* 0x000fea0003800000 */
[----:B------:R-:W-:Y:S01]  /*03c0*/  ELECT P0, URZ, PT ;  /* 0x0000000000ff782f */ /* 0x000fe20003800000 */
[----:B------:R-:W-:Y:S01]  /*03d0*/  IMAD.MOV.U32 R2, RZ, RZ, 0x1 ;  /* 0x00000001ff027424 */ /* 0x000fe200078e00ff */
[----:B------:R-:W-:Y:S01]  /*03e0*/  UMOV UR5, 0x40 ;  /* 0x0000004000057882 */ /* 0x000fe20000000000 */
[----:B------:R-:W-:Y:S01]  /*03f0*/  UVIRTCOUNT.DEALLOC.SMPOOL 0x80 ;  /* 0x000000800000784c */ /* 0x000fe20000000000 */
[----:B------:R-:W-:-:S09]  /*0400*/  ULEA UR5, UR4, UR5, 0x18 ;  /* 0x0000000504057291 */ /* 0x000fd2000f8ec0ff */
[----:B------:R3:W-:Y:S03]  /*0410*/  @P0 STS.U8 [UR5], R2 ;  /* 0x00000002ff000988 */ /* 0x0007e60008000005 */
.L_x_5:
[----:B------:R-:W3:Y:S01]  /*0420*/  S2UR UR4, SR_CTAID.Z ;  /* 0x00000000000479c3 */ /* 0x000ee20000002700 */
[----:B------:R-:W5:Y:S01]  /*0430*/  LDCU UR5, c[0x0][0x370] ;  /* 0x00006e00ff0577ac */ /* 0x000f620008000800 */
[----:B------:R-:W-:Y:S01]  /*0440*/  ISETP.GE.U32.AND P0, PT, R68, 0x20, PT ;  /* 0x000000204400780c */ /* 0x000fe20003f06070 */
[----:B----4-:R-:W-:Y:S01]  /*0450*/  VIADD R5, R10, 0xffffffff ;  /* 0xffffffff0a057836 */ /* 0x010fe20000000000 */
[C---:B------:R-:W-:Y:S01]  /*0460*/  ISETP.NE.U32.AND P3, PT, R68.reuse, RZ, PT ;  /* 0x000000ff4400720c */ /* 0x040fe20003f65070 */
[----:B------:R-:W3:Y:S01]  /*0470*/  LDCU UR6, c[0x0][0x374] ;  /* 0x00006e80ff0677ac */ /* 0x000ee20008000800 */
[----:B------:R-:W-:Y:S01]  /*0480*/  LEA R4, R68, UR8, 0x2 ;  /* 0x0000000844047c11 */ /* 0x000fe2000f8e10ff */
[----:B------:R-:W-:Y:S01]  /*0490*/  BSSY.RECONVERGENT B0, `(.L_x_6) ;  /* 0x0000015000007945 */ /* 0x000fe20003800200 */
[----:B------:R-:W5:Y:S01]  /*04a0*/  S2UR UR7, SR_CTAID.X ;  /* 0x00000000000779c3 */ /* 0x000f620000002500 */
[----:B------:R-:W4:Y:S01]  /*04b0*/  LDCU.64 UR20, c[0x0][0x3c0] ;  /* 0x00007800ff1477ac */ /* 0x000f220008000a00 */
[----:B--2---:R-:W-:-:S05]  /*04c0*/  R2UR UR23, R3 ;  /* 0x00000000031772ca */ /* 0x004fca00000e0000 */
[----:B------:R2:W-:Y:S01]  /*04d0*/  @!P0 STS [R4], RZ ;  /* 0x000000ff04008388 */ /* 0x0005e20000000800 */
[----:B------:R-:W1:Y:S01]  /*04e0*/  LDC R6, c[0x0][0x398] ;  /* 0x0000e600ff067b82 */ /* 0x000e620000000800 */
[----:B------:R-:W-:Y:S02]  /*04f0*/  NOP ;  /* 0x0000000000007918 */ /* 0x000fe40000000000 */
[----:B------:R2:W-:Y:S01]  /*0500*/  @!P3 STS [UR8+0x20], R5 ;  /* 0x00002005ff00b988 */ /* 0x0005e20008000808 */
[----:B---3-5:R-:W-:-:S04]  /*0510*/  UIMAD UR4, UR4, UR6, UR9 ;  /* 0x00000006040472a4 */ /* 0x028fc8000f8e0209 */
[----:B------:R-:W-:-:S04]  /*0520*/  UIMAD UR4, UR4, UR5, UR7 ;  /* 0x00000005040472a4 */ /* 0x000fc8000f8e0207 */
[----:B------:R-:W-:-:S04]  /*0530*/  UIMAD UR4, UR4, 0x180, URZ ;  /* 0x00000180040478a4 */ /* 0x000fc8000f8e02ff */
[----:B----4-:R-:W-:Y:S01]  /*0540*/  UIADD3 UR24, UP0, UPT, UR4, UR20, URZ ;  /* 0x0000001404187290 */ /* 0x010fe2000ff1e0ff */
[----:B-1----:R-:W-:-:S03]  /*0550*/  VIADD R6, R6, 0xffffffff ;  /* 0xffffffff06067836 */ /* 0x002fc60000000000 */
[----:B------:R-:W-:Y:S01]  /*0560*/  ULEA.HI.X.SX32 UR25, UR4, UR21, 0x1, UP0 ;  /* 0x0000001504197291 */ /* 0x000fe200080f0eff */
[----:B--2---:R-:W-:Y:S11]  /*0570*/  @P3 BRA `(.L_x_7) ;  /* 0x0000000000183947 */ /* 0x004ff60003800000 */
[----:B------:R-:W1:Y:S01]  /*0580*/  LDS R2, [UR8+0x8] ;  /* 0x00000808ff027984 */ /* 0x000e620008000800 */
[----:B------:R-:W2:Y:S01]  /*0590*/  LDC.64 R8, c[0x0][0x380] ;  /* 0x0000e000ff087b82 */ /* 0x000ea20000000a00 */
[----:B------:R-:W-:Y:S02]  /*05a0*/  IMAD.MOV.U32 R3, RZ, RZ, 0x70 ;  /* 0x00000070ff037424 */ /* 0x000fe400078e00ff */
[----:B--2---:R2:W-:Y:S03]  /*05b0*/  STS.64 [UR8], R8 ;  /* 0x00000008ff007988 */ /* 0x0045e60008000a08 */
[----:B-1----:R-:W-:-:S05]  /*05c0*/  LOP3.LUT R2, R2, 0x10, R3, 0xd8, !PT ;  /* 0x0000001002027812 */ /* 0x002fca00078ed803 */
[----:B------:R2:W-:Y:S02]  /*05d0*/  STS [UR8+0x8], R2 ;  /* 0x00000802ff007988 */ /* 0x0005e40008000808 */
.L_x_7:
[----:B------:R-:W-:Y:S05]  /*05e0*/  BSYNC.RECONVERGENT B0 ;  /* 0x0000000000007941 */ /* 0x000fea0003800200 */
.L_x_6:
[----:B------:R-:W-:Y:S04]  /*05f0*/  BSSY.RECONVERGENT B0, `(.L_x_8) ;  /* 0x000000a000007945 */ /* 0x000fe80003800200 */
[----:B------:R-:W-:Y:S05]  /*0600*/  @P3 BRA `(.L_x_9) ;  /* 0x0000000000203947 */ /* 0x000fea0003800000 */
[----:B--2---:R-:W1:Y:S01]  /*0610*/  LDS R2, [UR8+0x34] ;  /* 0x00003408ff027984 */ /* 0x004e620008000800 */
[----:B------:R-:W-:Y:S02]  /*0620*/  IMAD.MOV.U32 R3, RZ, RZ, 0x1f000000 ;  /* 0x1f000000ff037424 */ /* 0x000fe400078e00ff */
[----:B------:R-:W-:Y:S01]  /*0630*/  @!P3 IMAD.MOV.U32 R7, RZ, RZ, 0x7f ;  /* 0x0000007fff07b424 */ /* 0x000fe200078e00ff */
[----:B------:R-:W2:Y:S02]  /*0640*/  @!P3 LDS R8, [UR8+0x38] ;  /* 0x00003808ff08b984 */ /* 0x000ea40008000800 */
[----:B-1----:R-:W-:Y:S02]  /*0650*/  LOP3.LUT R2, R2, 0xff000000, R3, 0xb8, !PT ;  /* 0xff00000002027812 */ /* 0x002fe400078eb803 */
[----:B--2---:R-:W-:-:S03]  /*0660*/  @!P3 LOP3.LUT R3, R8, 0xff, R7, 0xb8, !PT ;  /* 0x000000ff0803b812 */ /* 0x004fc600078eb807 */
[----:B------:R1:W-:Y:S04]  /*0670*/  STS [UR8+0x34], R2 ;  /* 0x00003402ff007988 */ /* 0x0003e80008000808 */
[----:B------:R1:W-:Y:S02]  /*0680*/  @!P3 STS [UR8+0x38], R3 ;  /* 0x00003803ff00b988 */ /* 0x0003e40008000808 */
.L_x_9:
[----:B------:R-:W-:Y:S05]  /*0690*/  BSYNC.RECONVERGENT B0 ;  /* 0x0000000000007941 */ /* 0x000fea0003800200 */
.L_x_8:
[----:B------:R-:W-:Y:S04]  /*06a0*/  BSSY.RECONVERGENT B0, `(.L_x_10) ;  /* 0x000000a000007945 */ /* 0x000fe80003800200 */
[----:B------:R-:W-:Y:S05]  /*06b0*/  @P3 BRA `(.L_x_11) ;  /* 0x0000000000203947 */ /* 0x000fea0003800000 */
[----:B-12---:R-:W1:Y:S01]  /*06c0*/  LDS R2, [UR8+0x1c] ;  /* 0x00001c08ff027984 */ /* 0x006e620008000800 */
[----:B------:R-:W2:Y:S03]  /*06d0*/  LDC.64 R8, c[0x0][0x3a8] ;  /* 0x0000ea00ff087b82 */ /* 0x000ea60000000a00 */
[----:B------:R3:W-:Y:S01]  /*06e0*/  STS [UR8+0x24], R6 ;  /* 0x00002406ff007988 */ /* 0x0007e20008000808 */
[--C-:B--2---:R-:W-:Y:S02]  /*06f0*/  SHF.R.U32.HI R7, RZ, 0x4, R9.reuse ;  /* 0x00000004ff077819 */ /* 0x104fe40000011609 */
[----:B------:R-:W-:-:S05]  /*0700*/  SHF.R.U64 R3, R8, 0x4, R9 ;  /* 0x0000000408037819 */ /* 0x000fca0000001209 */
[----:B------:R3:W-:Y:S01]  /*0710*/  STS [UR8+0xc], R3 ;  /* 0x00000c03ff007988 */ /* 0x0007e20008000808 */
[----:B-1----:R-:W-:-:S05]  /*0720*/  LOP3.LUT R2, R2, 0xf, R7, 0xb8, !PT ;  /* 0x0000000f02027812 */ /* 0x002fca00078eb807 */
[----:B------:R3:W-:Y:S02]  /*0730*/  STS [UR8+0x1c], R2 ;  /* 0x00001c02ff007988 */ /* 0x0007e40008000808 */
.L_x_11:
[----:B------:R-:W-:Y:S05]  /*0740*/  BSYNC.RECONVERGENT B0 ;  /* 0x0000000000007941 */ /* 0x000fea0003800200 */
.L_x_10:
[----:B------:R-:W-:Y:S04]  /*0750*/  BSSY.RECONVERGENT B1, `(.L_x_12) ;  /* 0x000001d000017945 */ /* 0x000fe80003800200 */
[----:B------:R-:W-:Y:S04]  /*0760*/  BSSY.RELIABLE B0, `(.L_x_13) ;  /* 0x0000018000007945 */ /* 0x000fe80003800100 */
[----:B------:R-:W-:Y:S05]  /*0770*/  @P3 BRA `(.L_x_14) ;  /* 0x00000000001c3947 */ /* 0x000fea0003800000 */
[----:B-123--:R-:W1:Y:S02]  /*0780*/  LDS R2, [UR8+0x34] ;  /* 0x00003408ff027984 */ /* 0x00ee640008000800 */
[----:B-1----:R-:W-:-:S05]  /*0790*/  LOP3.LUT R2, R2, 0x7, RZ, 0xb8, !PT ;  /* 0x0000000702027812 */ /* 0x002fca00078eb8ff */
[----:B------:R1:W-:Y:S01]  /*07a0*/  STS [UR8+0x34], R2 ;  /* 0x00003402ff007988 */ /* 0x0003e20008000808 */
[----:B------:R-:W-:Y:S05]  /*07b0*/  @P3 BRA `(.L_x_15) ;  /* 0x00000000001c3947 */ /* 0x000fea0003800000 */
[----:B-1----:R-:W1:Y:S02]  /*07c0*/  LDS R2, [UR8+0x34] ;  /* 0x00003408ff027984 */ /* 0x002e640008000800 */
[----:B-1----:R-:W-:-:S05]  /*07d0*/  LOP3.LUT R2, R2, 0x38, RZ, 0xb8, !PT ;  /* 0x0000003802027812 */ /* 0x002fca00078eb8ff */
[----:B------:R4:W-:Y:S02]  /*07e0*/  STS [UR8+0x34], R2 ;  /* 0x00003402ff007988 */ /* 0x0009e40008000808 */
.L_x_14:
[----:B------:R-:W-:Y:S05]  /*07f0*/  @P3 BRA `(.L_x_16) ;  /* 0x00000000001c3947 */ /* 0x000fea0003800000 */
[----:B-1234-:R-:W1:Y:S02]  /*0800*/  LDS R2, [UR8+0x8] ;  /* 0x00000808ff027984 */ /* 0x01ee640008000800 */
[----:B-1----:R-:W-:-:S05]  /*0810*/  LOP3.LUT R2, R2, 0x780, RZ, 0xb8, !PT ;  /* 0x0000078002027812 */ /* 0x002fca00078eb8ff */
[----:B------:R2:W-:Y:S02]  /*0820*/  STS [UR8+0x8], R2 ;  /* 0x00000802ff007988 */ /* 0x0005e40008000808 */
.L_x_15:
[----:B------:R-:W-:Y:S05]  /*0830*/  @P3 BRA `(.L_x_17) ;  /* 0x0000000000283947 */ /* 0x000fea0003800000 */
[----:B-12---:R-:W1:Y:S02]  /*0840*/  LDS R2, [UR8+0x8] ;  /* 0x00000808ff027984 */ /* 0x006e640008000800 */
[----:B-1----:R-:W-:-:S05]  /*0850*/  LOP3.LUT R2, R2, 0x1800, RZ, 0xb8, !PT ;  /* 0x0000180002027812 */ /* 0x002fca00078eb8ff */
[----:B------:R5:W-:Y:S02]  /*0860*/  STS [UR8+0x8], R2 ;  /* 0x00000802ff007988 */ /* 0x000be40008000808 */
.L_x_16:
[----:B------:R-:W-:Y:S05]  /*0870*/  @P3 BREAK.RELIABLE B0 ;  /* 0x0000000000003942 */ /* 0x000fea0003800100 */
[----:B------:R-:W-:Y:S05]  /*0880*/  @P3 BRA `(.L_x_18) ;  /* 0x0000000000243947 */ /* 0x000fea0003800000 */
[----:B-1-3--:R-:W1:Y:S01]  /*0890*/  LDS R3, [UR8+0x8] ;  /* 0x00000808ff037984 */ /* 0x00ae620008000800 */
[----:B--2-45:R-:W-:-:S05]  /*08a0*/  IMAD.MOV.U32 R2, RZ, RZ, 0x6000 ;  /* 0x00006000ff027424 */ /* 0x034fca00078e00ff */
[----:B-1----:R-:W-:-:S04]  /*08b0*/  LOP3.LUT R2, R3, 0x2000, R2, 0xd8, !PT ;  /* 0x0000200003027812 */ /* 0x002fc800078ed802 */
[----:B------:R-:W-:-:S05]  /*08c0*/  LOP3.LUT R2, R2, 0x400000, RZ, 0xb8, !PT ;  /* 0x0040000002027812 */ /* 0x000fca00078eb8ff */
[----:B------:R3:W-:Y:S02]  /*08d0*/  STS [UR8+0x8], R2 ;  /* 0x00000802ff007988 */ /* 0x0007e40008000808 */
.L_x_17:
[----:B------:R-:W-:Y:S05]  /*08e0*/  BSYNC.RELIABLE B0 ;  /* 0x0000000000007941 */ /* 0x000fea0003800100 */
.L_x_13:
[----:B-123--:R-:W1:Y:S02]  /*08f0*/  @!P3 LDS R2, [UR8+0x8] ;  /* 0x00000808ff02b984 */ /* 0x00ee640008000800 */
[----:B-1----:R-:W-:-:S05]  /*0900*/  @!P3 LOP3.LUT R2, R2, 0x8000, RZ, 0xb8, !PT ;  /* 0x000080000202b812 */ /* 0x002fca00078eb8ff */
[----:B------:R1:W-:Y:S02]  /*0910*/  @!P3 STS [UR8+0x8], R2 ;  /* 0x00000802ff00b988 */ /* 0x0003e40008000808 */
.L_x_18:
[----:B------:R-:W-:Y:S05]  /*0920*/  BSYNC.RECONVERGENT B1 ;  /* 0x0000000000017941 */ /* 0x000fea0003800200 */
.L_x_12:
[----:B------:R-:W-:Y:S05]  /*0930*/  WARPSYNC.ALL ;  /* 0x0000000000007948 */ /* 0x000fea0003800000 */
[----:B------:R-:W-:Y:S01]  /*0940*/  NOP ;  /* 0x0000000000007918 */ /* 0x000fe20000000000 */
[----:B------:R-:W1:Y:S02]  /*0950*/  LDC R7, c[0x0][0x39c] ;  /* 0x0000e700ff077b82 */ /* 0x000e640000000800 */
[----:B-1----:R-:W-:Y:S01]  /*0960*/  VIADD R7, R7, 0xffffffff ;  /* 0xffffffff07077836 */ /* 0x002fe20000000000 */
[----:B------:R-:W-:Y:S06]  /*0970*/  @P0 BRA `(.L_x_19) ;  /* 0x0000000000300947 */ /* 0x000fec0003800000 */
[----:B--2345:R-:W1:Y:S01]  /*0980*/  S2R R2, SR_LANEID ;  /* 0x0000000000027919 */ /* 0x03ce620000000000 */
[----:B------:R-:W-:Y:S05]  /*0990*/  WARPSYNC.ALL ;  /* 0x0000000000007948 */ /* 0x000fea0003800000 */
[----:B------:R-:W-:Y:S01]  /*09a0*/  NOP ;  /* 0x0000000000007918 */ /* 0x000fe20000000000 */
[----:B-1----:R-:W-:-:S05]  /*09b0*/  IMAD.SHL.U32 R8, R2, 0x4, RZ ;  /* 0x0000000402087824 */ /* 0x002fca00078e00ff */
[----:B------:R-:W1:Y:S01]  /*09c0*/  LDS R9, [R8+UR8] ;  /* 0x0000000808097984 */ /* 0x000e620008000800 */
[----:B------:R-:W-:-:S05]  /*09d0*/  IADD3 R2, P1, PT, R8, UR24, RZ ;  /* 0x0000001808027c10 */ /* 0x000fca000ff3e0ff */
[----:B------:R-:W-:-:S05]  /*09e0*/  IMAD.X R3, RZ, RZ, UR25, P1 ;  /* 0x00000019ff037e24 */ /* 0x000fca00088e06ff */
[----:B-1----:R1:W2:Y:S01]  /*09f0*/  ATOMG.E.EXCH.STRONG.GPU PT, RZ, [R2], R9 ;  /* 0x0000000902ff73a8 */ /* 0x0022a200041ee100 */
[----:B------:R-:W-:-:S04]  /*0a00*/  DEPBAR {5,4,3,2,1,0} ;  /* 0x0000003f0000791a */ /* 0x000fc80000000000 */
[----:B------:R-:W3:Y:S02]  /*0a10*/  CCTL.E.C.LDCU.IV.DEEP [UR24] ;  /* 0x0000000018007540 */ /* 0x000ee40009c08000 */
[----:B---3--:R1:W-:Y:S01]  /*0a20*/  UTMACCTL.IV [UR24] ;  /* 0x00000000180079b9 */ /* 0x0083e20008000000 */
[----:B------:R-:W-:Y:S01]  /*0a30*/  NOP ;  /* 0x0000000000007918 */ /* 0x000fe20000000000 */
.L_x_19:
[----:B------:R-:W-:Y:S05]  /*0a40*/  @P0 BRA `(.L_x_20) ;  /* 0x00000000000c0947 */ /* 0x000fea0003800000 */
[----:B------:R0:W-:Y:S01]  /*0a50*/  UTMACMDFLUSH ;  /* 0x00000000000079b7 */ /* 0x0001e20000000000 */
[----:B------:R-:W-:Y:S05]  /*0a60*/  @P0 BRA `(.L_x_20) ;  /* 0x0000000000040947 */ /* 0x000fea0003800000 */
[----:B------:R-:W-:-:S04]  /*0a70*/  DEPBAR.LE SB0, 0x0 ;  /* 0x000080000000791a */ /* 0x000fc80000000000 */
.L_x_20:
[----:B------:R-:W-:Y:S05]  /*0a80*/  WARPSYNC.ALL ;  /* 0x0000000000007948 */ /* 0x000fea0003800000 */
[----:B------:R-:W-:Y:S01]  /*0a90*/  NOP ;  /* 0x0000000000007918 */ /* 0x000fe20000000000 */
[----:B--2---:R-:W-:Y:S06]  /*0aa0*/  BAR.SYNC.DEFER_BLOCKING 0x0 ;  /* 0x0000000000007b1d */ /* 0x004fec0000010000 */
[----:B------:R-:W-:Y:S02]  /*0ab0*/  BSSY.RECONVERGENT B1, `(.L_x_21) ;  /* 0x000000b000017945 */ /* 0x000fe40003800200 */
[----:B------:R-:W-:Y:S06]  /*0ac0*/  BAR.SYNC.DEFER_BLOCKING 0x0 ;  /* 0x0000000000007b1d */ /* 0x000fec0000010000 */
[----:B------:R2:W-:Y:S01]  /*0ad0*/  @!P0 STS [R4], RZ ;  /* 0x000000ff04008388 */ /* 0x0005e20000000800 */
[----:B------:R-:W-:Y:S01]  /*0ae0*/  NOP ;  /* 0x0000000000007918 */ /* 0x000fe20000000000 */
[----:B------:R-:W-:Y:S05]  /*0af0*/  @P3 BRA `(.L_x_22) ;  /* 0x0000000000183947 */ /* 0x000fea0003800000 */
[----:B-1-345:R-:W1:Y:S01]  /*0b00*/  LDS R2, [UR8+0x8] ;  /* 0x00000808ff027984 */ /* 0x03ae620008000800 */
[----:B------:R-:W3:Y:S01]  /*0b10*/  LDC.64 R8, c[0x0][0x388] ;  /* 0x0000e200ff087b82 */ /* 0x000ee20000000a00 */
[----:B------:R-:W-:Y:S02]  /*0b20*/  IMAD.MOV.U32 R3, RZ, RZ, 0x70 ;  /* 0x00000070ff037424 */ /* 0x000fe400078e00ff */
[----:B---3--:R3:W-:Y:S03]  /*0b30*/  STS.64 [UR8], R8 ;  /* 0x00000008ff007988 */ /* 0x0087e60008000a08 */
[----:B-1----:R-:W-:-:S05]  /*0b40*/  LOP3.LUT R2, R2, 0x10, R3, 0xd8, !PT ;  /* 0x0000001002027812 */ /* 0x002fca00078ed803 */
[----:B------:R3:W-:Y:S02]  /*0b50*/  STS [UR8+0x8], R2 ;  /* 0x00000802ff007988 */ /* 0x0007e40008000808 */
.L_x_22:
[----:B-1----:R-:W-:Y:S05]  /*0b60*/  BSYNC.RECONVERGENT B1 ;  /* 0x0000000000017941 */ /* 0x002fea0003800200 */
.L_x_21:
[----:B------:R-:W-:Y:S04]  /*0b70*/  BSSY.RECONVERGENT B1, `(.L_x_23) ;  /* 0x000000a000017945 */ /* 0x000fe80003800200 */
[----:B------:R-:W-:Y:S05]  /*0b80*/  @P3 BRA `(.L_x_24) ;  /* 0x0000000000203947 */ /* 0x000fea0003800000 */
[----:B---345:R-:W1:Y:S01]  /*0b90*/  LDS R2, [UR8+0x34] ;  /* 0x00003408ff027984 */ /* 0x038e620008000800 */
[----:B------:R-:W-:Y:S02]  /*0ba0*/  IMAD.MOV.U32 R3, RZ, RZ, 0x7f000000 ;  /* 0x7f000000ff037424 */ /* 0x000fe400078e00ff */
[----:B------:R-:W-:Y:S01]  /*0bb0*/  @!P3 IMAD.MOV.U32 R8, RZ, RZ, 0x1f ;  /* 0x0000001fff08b424 */ /* 0x000fe200078e00ff */
[----:B------:R-:W3:Y:S02]  /*0bc0*/  @!P3 LDS R9, [UR8+0x38] ;  /* 0x00003808ff09b984 */ /* 0x000ee40008000800 */
[----:B-1----:R-:W-:Y:S02]  /*0bd0*/  LOP3.LUT R2, R2, 0xff000000, R3, 0xb8, !PT ;  /* 0xff00000002027812 */ /* 0x002fe400078eb803 */
[----:B---3--:R-:W-:-:S03]  /*0be0*/  @!P3 LOP3.LUT R3, R9, 0xff, R8, 0xb8, !PT ;  /* 0x000000ff0903b812 */ /* 0x008fc600078eb808 */
[----:B------:R1:W-:Y:S04]  /*0bf0*/  STS [UR8+0x34], R2 ;  /* 0x00003402ff007988 */ /* 0x0003e80008000808 */
[----:B------:R1:W-:Y:S02]  /*0c00*/  @!P3 STS [UR8+0x38], R3 ;  /* 0x00003803ff00b988 */ /* 0x0003e40008000808 */
.L_x_24:
[----:B------:R-:W-:Y:S05]  /*0c10*/  BSYNC.RECONVERGENT B1 ;  /* 0x0000000000017941 */ /* 0x000fea0003800200 */
.L_x_23:
[----:B------:R-:W-:Y:S04]  /*0c20*/  BSSY.RECONVERGENT B1, `(.L_x_25) ;  /* 0x0000004000017945 */ /* 0x000fe80003800200 */
[----:B------:R-:W-:Y:S05]  /*0c30*/  @P3 BRA `(.L_x_26) ;  /* 0x0000000000083947 */ /* 0x000fea0003800000 */
[----:B------:R1:W-:Y:S04]  /*0c40*/  STS [UR8+0x24], R5 ;  /* 0x00002405ff007988 */ /* 0x0003e80008000808 */
[----:B------:R1:W-:Y:S02]  /*0c50*/  STS [UR8+0x20], R7 ;  /* 0x00002007ff007988 */ /* 0x0003e40008000808 */
.L_x_26:
[----:B------:R-:W-:Y:S05]  /*0c60*/  BSYNC.RECONVERGENT B1 ;  /* 0x0000000000017941 */ /* 0x000fea0003800200 */
.L_x_25:
[----:B------:R-:W-:Y:S04]  /*0c70*/  BSSY.RECONVERGENT B2, `(.L_x_27) ;  /* 0x0000025000027945 */ /* 0x000fe80003800200 */
[----:B------:R-:W-:Y:S04]  /*0c80*/  BSSY.RELIABLE B1, `(.L_x_28) ;  /* 0x0000020000017945 */ /* 0x000fe80003800100 */
[----:B------:R-:W-:Y:S05]  /*0c90*/  @P3 BRA `(.L_x_29) ;  /* 0x00000000002c3947 */ /* 0x000fea0003800000 */
[----:B-1-345:R-:W1:Y:S01]  /*0ca0*/  LDS R2, [UR8+0x1c] ;  /* 0x00001c08ff027984 */ /* 0x03ae620008000800 */
[----:B------:R-:W3:Y:S02]  /*0cb0*/  LDC.64 R8, c[0x0][0x3b0] ;  /* 0x0000ec00ff087b82 */ /* 0x000ee40000000a00 */
[--C-:B---3--:R-:W-:Y:S02]  /*0cc0*/  SHF.R.U32.HI R5, RZ, 0x4, R9.reuse ;  /* 0x00000004ff057819 */ /* 0x108fe40000011609 */
[----:B------:R-:W-:-:S05]  /*0cd0*/  SHF.R.U64 R3, R8, 0x4, R9 ;  /* 0x0000000408037819 */ /* 0x000fca0000001209 */
[----:B------:R3:W-:Y:S01]  /*0ce0*/  STS [UR8+0xc], R3 ;  /* 0x00000c03ff007988 */ /* 0x0007e20008000808 */
[----:B-1----:R-:W-:-:S05]  /*0cf0*/  LOP3.LUT R2, R2, 0xf, R5, 0xb8, !PT ;  /* 0x0000000f02027812 */ /* 0x002fca00078eb805 */
[----:B------:R3:W-:Y:S01]  /*0d00*/  STS [UR8+0x1c], R2 ;  /* 0x00001c02ff007988 */ /* 0x0007e20008000808 */
[----:B------:R-:W-:Y:S05]  /*0d10*/  @P3 BRA `(.L_x_30) ;  /* 0x00000000001c3947 */ /* 0x000fea0003800000 */
[----:B---3--:R-:W1:Y:S02]  /*0d20*/  LDS R2, [UR8+0x34] ;  /* 0x00003408ff027984 */ /* 0x008e640008000800 */
[----:B-1----:R-:W-:-:S05]  /*0d30*/  LOP3.LUT R2, R2, 0x7, RZ, 0xb8, !PT ;  /* 0x0000000702027812 */ /* 0x002fca00078eb8ff */
[----:B------:R1:W-:Y:S02]  /*0d40*/  STS [UR8+0x34], R2 ;  /* 0x00003402ff007988 */ /* 0x0003e40008000808 */
.L_x_29:
[----:B------:R-:W-:Y:S05]  /*0d50*/  @P3 BRA `(.L_x_31) ;  /* 0x00000000001c3947 */ /* 0x000fea0003800000 */
[----:B-1-345:R-:W1:Y:S02]  /*0d60*/  LDS R2, [UR8+0x34] ;  /* 0x00003408ff027984 */ /* 0x03ae640008000800 */
[----:B-1----:R-:W-:-:S05]  /*0d70*/  LOP3.LUT R2, R2, 0x38, RZ, 0xb8, !PT ;  /* 0x0000003802027812 */ /* 0x002fca00078eb8ff */
[----:B------:R1:W-:Y:S02]  /*0d80*/  STS [UR8+0x34], R2 ;  /* 0x00003402ff007988 */ /* 0x0003e40008000808 */
.L_x_30:
[----:B------:R-:W-:Y:S05]  /*0d90*/  @P3 BRA `(.L_x_32) ;  /* 0x00000000001c3947 */ /* 0x000fea0003800000 */
[----:B-1-3--:R-:W1:Y:S02]  /*0da0*/  LDS R2, [UR8+0x8] ;  /* 0x00000808ff027984 */ /* 0x00ae640008000800 */
[----:B-1----:R-:W-:-:S05]  /*0db0*/  LOP3.LUT R2, R2, 0x780, RZ, 0xb8, !PT ;  /* 0x0000078002027812 */ /* 0x002fca00078eb8ff */
[----:B------:R1:W-:Y:S02]  /*0dc0*/  STS [UR8+0x8], R2 ;  /* 0x00000802ff007988 */ /* 0x0003e40008000808 */
.L_x_31:
[----:B------:R-:W-:Y:S05]  /*0dd0*/  @P3 BRA `(.L_x_33) ;  /* 0x0000000000283947 */ /* 0x000fea0003800000 */
[----:B-1-345:R-:W1:Y:S02]  /*0de0*/  LDS R2, [UR8+0x8] ;  /* 0x00000808ff027984 */ /* 0x03ae640008000800 */
[----:B-1----:R-:W-:-:S05]  /*0df0*/  LOP3.LUT R2, R2, 0x1800, RZ, 0xb8, !PT ;  /* 0x0000180002027812 */ /* 0x002fca00078eb8ff */
[----:B------:R4:W-:Y:S02]  /*0e00*/  STS [UR8+0x8], R2 ;  /* 0x00000802ff007988 */ /* 0x0009e40008000808 */
.L_x_32:
[----:B------:R-:W-:Y:S05]  /*0e10*/  @P3 BREAK.RELIABLE B1 ;  /* 0x0000000000013942 */ /* 0x000fea0003800100 */
[----:B------:R-:W-:Y:S05]  /*0e20*/  @P3 BRA `(.L_x_34) ;  /* 0x0000000000243947 */ /* 0x000fea0003800000 */
[----:B-1-34-:R-:W1:Y:S01]  /*0e30*/  LDS R2, [UR8+0x8] ;  /* 0x00000808ff027984 */ /* 0x01ae620008000800 */
[----:B------:R-:W-:-:S05]  /*0e40*/  IMAD.MOV.U32 R3, RZ, RZ, 0x6000 ;  /* 0x00006000ff037424 */ /* 0x000fca00078e00ff */
[----:B-1----:R-:W-:-:S04]  /*0e50*/  LOP3.LUT R2, R2, 0x6000, R3, 0xd8, !PT ;  /* 0x0000600002027812 */ /* 0x002fc800078ed803 */
[----:B------:R-:W-:-:S05]  /*0e60*/  LOP3.LUT R2, R2, 0x400000, RZ, 0xb8, !PT ;  /* 0x0040000002027812 */ /* 0x000fca00078eb8ff */
[----:B------:R1:W-:Y:S02]  /*0e70*/  STS [UR8+0x8], R2 ;  /* 0x00000802ff007988 */ /* 0x0003e40008000808 */
.L_x_33:
[----:B------:R-:W-:Y:S05]  /*0e80*/  BSYNC.RELIABLE B1 ;  /* 0x0000000000017941 */ /* 0x000fea0003800100 */
.L_x_28:
[----:B-1-345:R-:W1:Y:S02]  /*0e90*/  @!P3 LDS R2, [UR8+0x8] ;  /* 0x00000808ff02b984 */ /* 0x03ae640008000800 */
[----:B-1----:R-:W-:-:S05]  /*0ea0*/  @!P3 LOP3.LUT R2, R2, 0x8000, RZ, 0xb8, !PT ;  /* 0x000080000202b812 */ /* 0x002fca00078eb8ff */
[----:B------:R5:W-:Y:S02]  /*0eb0*/  @!P3 STS [UR8+0x8], R2 ;  /* 0x00000802ff00b988 */ /* 0x000be40008000808 */
.L_x_34:
[----:B------:R-:W-:Y:S05]  /*0ec0*/  BSYNC.RECONVERGENT B2 ;  /* 0x0000000000027941 */ /* 0x000fea0003800200 */
.L_x_27:
[----:B------:R-:W-:Y:S05]  /*0ed0*/  WARPSYNC.ALL ;  /* 0x0000000000007948 */ /* 0x000fea0003800000 */
[----:B------:R-:W-:Y:S01]  /*0ee0*/  NOP ;  /* 0x0000000000007918 */ /* 0x000fe20000000000 */
[----:B------:R-:W-:-:S04]  /*0ef0*/  UIADD3 UR5, UPT, UPT, UR4, 0x80, URZ ;  /* 0x0000008004057890 */ /* 0x000fc8000fffe0ff */
[----:B------:R-:W-:-:S04]  /*0f00*/  UIADD3 UR26, UP0, UPT, UR5, UR20, URZ ;  /* 0x00000014051a7290 */ /* 0x000fc8000ff1e0ff */
[----:B------:R-:W-:Y:S01]  /*0f10*/  ULEA.HI.X.SX32 UR27, UR5, UR21, 0x1, UP0 ;  /* 0x00000015051b7291 */ /* 0x000fe200080f0eff */
[----:B------:R-:W-:Y:S11]  /*0f20*/  @P0 BRA `(.L_x_35) ;  /* 0x0000000000300947 */ /* 0x000ff60003800000 */
[----:B-1-345:R-:W1:Y:S01]  /*0f30*/  S2R R2, SR_LANEID ;  /* 0x0000000000027919 */ /* 0x03ae620000000000 */
[----:B------:R-:W-:Y:S05]  /*0f40*/  WARPSYNC.ALL ;  /* 0x0000000000007948 */ /* 0x000fea0003800000 */
[----:B------:R-:W-:Y:S01]  /*0f50*/  NOP ;  /* 0x0000000000007918 */ /* 0x000fe20000000000 */
[----:B-1----:R-:W-:-:S05]  /*0f60*/  IMAD.SHL.U32 R8, R2, 0x4, RZ ;  /* 0x0000000402087824 */ /* 0x002fca00078e00ff */
[----:B------:R-:W1:Y:S01]  /*0f70*/  LDS R5, [R8+UR8] ;  /* 0x0000000808057984 */ /* 0x000e620008000800 */
[----:B------:R-:W-:-:S05]  /*0f80*/  IADD3 R2, P1, PT, R8, UR26, RZ ;  /* 0x0000001a08027c10 */ /* 0x000fca000ff3e0ff */
[----:B------:R-:W-:-:S05]  /*0f90*/  IMAD.X R3, RZ, RZ, UR27, P1 ;  /* 0x0000001bff037e24 */ /* 0x000fca00088e06ff */
[----:B-1----:R1:W3:Y:S01]  /*0fa0*/  ATOMG.E.EXCH.STRONG.GPU PT, RZ, [R2], R5 ;  /* 0x0000000502ff73a8 */ /* 0x0022e200041ee100 */
[----:B------:R-:W-:-:S04]  /*0fb0*/  DEPBAR {5,4,3,2,1,0} ;  /* 0x0000003f0000791a */ /* 0x000fc80000000000 */
[----:B------:R-:W4:Y:S02]  /*0fc0*/  CCTL.E.C.LDCU.IV.DEEP [UR26] ;  /* 0x000000001a007540 */ /* 0x000f240009c08000 */
[----:B----4-:R1:W-:Y:S01]  /*0fd0*/  UTMACCTL.IV [UR26] ;  /* 0x000000001a0079b9 */ /* 0x0103e20008000000 */
[----:B------:R-:W-:Y:S01]  /*0fe0*/  NOP ;  /* 0x0000000000007918 */ /* 0x000fe20000000000 */
.L_x_35:
[----:B------:R-:W-:Y:S05]  /*0ff0*/  @P0 BRA `(.L_x_36) ;  /* 0x00000000000c0947 */ /* 0x000fea0003800000 */
[----:B------:R0:W-:Y:S01]  /*1000*/  UTMACMDFLUSH ;  /* 0x00000000000079b7 */ /* 0x0001e20000000000 */
[----:B------:R-:W-:Y:S05]  /*1010*/  @P0 BRA `(.L_x_36) ;  /* 0x0000000000040947 */ /* 0x000fea0003800000 */
[----:B------:R-:W-:-:S04]  /*1020*/  DEPBAR.LE SB0, 0x0 ;  /* 0x000080000000791a */ /* 0x000fc80000000000 */
.L_x_36:
[----:B------:R-:W-:Y:S05]  /*1030*/  WARPSYNC.ALL ;  /* 0x0000000000007948 */ /* 0x000fea0003800000 */
[----:B------:R-:W-:Y:S01]  /*1040*/  NOP ;  /* 0x0000000000007918 */ /* 0x000fe20000000000 */
[----:B---3--:R-:W-:Y:S06]  /*1050*/  BAR.SYNC.DEFER_BLOCKING 0x0 ;  /* 0x0000000000007b1d */ /* 0x008fec0000010000 */
[----:B------:R-:W-:Y:S02]  /*1060*/  BSSY.RECONVERGENT B2, `(.L_x_37) ;  /* 0x000000b000027945 */ /* 0x000fe40003800200 */
[----:B------:R-:W-:Y:S06]  /*1070*/  BAR.SYNC.DEFER_BLOCKING 0x0 ;  /* 0x0000000000007b1d */ /* 0x000fec0000010000 */
[----:B------:R3:W-:Y:S01]  /*1080*/  @!P0 STS [R4], RZ ;  /* 0x000000ff04008388 */ /* 0x0007e20000000800 */
[----:B------:R-:W-:Y:S01]  /*1090*/  NOP ;  /* 0x0000000000007918 */ /* 0x000fe20000000000 */
[----:B------:R-:W-:Y:S05]  /*10a0*/  @P3 BRA `(.L_x_38) ;  /* 0x0000000000183947 */ /* 0x000fea0003800000 */
[----:B-1--45:R-:W1:Y:S01]  /*10b0*/  LDS R2, [UR8+0x8] ;  /* 0x00000808ff027984 */ /* 0x032e620008000800 */
[----:B--23--:R-:W2:Y:S01]  /*10c0*/  LDC.64 R4, c[0x0][0x390] ;  /* 0x0000e400ff047b82 */ /* 0x00cea20000000a00 */
[----:B------:R-:W-:Y:S02]  /*10d0*/  IMAD.MOV.U32 R3, RZ, RZ, 0x70 ;  /* 0x00000070ff037424 */ /* 0x000fe400078e00ff */
[----:B--2---:R2:W-:Y:S03]  /*10e0*/  STS.64 [UR8], R4 ;  /* 0x00000004ff007988 */ /* 0x0045e60008000a08 */
[----:B-1----:R-:W-:-:S05]  /*10f0*/  LOP3.LUT R2, R2, 0x10, R3, 0xd8, !PT ;  /* 0x0000001002027812 */ /* 0x002fca00078ed803 */
[----:B------:R2:W-:Y:S02]  /*1100*/  STS [UR8+0x8], R2 ;  /* 0x00000802ff007988 */ /* 0x0005e40008000808 */
.L_x_38:
[----:B-1----:R-:W-:Y:S05]  /*1110*/  BSYNC.RECONVERGENT B2 ;  /* 0x0000000000027941 */ /* 0x002fea0003800200 */
.L_x_37:
[----:B------:R-:W-:Y:S04]  /*1120*/  BSSY.RECONVERGENT B3, `(.L_x_39) ;  /* 0x0000033000037945 */ /* 0x000fe80003800200 */
[----:B------:R-:W-:Y:S04]  /*1130*/  BSSY.RELIABLE B2, `(.L_x_40) ;  /* 0x000002e000027945 */ /* 0x000fe80003800100 */
[----:B------:R-:W-:Y:S05]  /*1140*/  @P3 BRA `(.L_x_41) ;  /* 0x0000000000243947 */ /* 0x000fea0003800000 */
[----:B--2-45:R-:W1:Y:S01]  /*1150*/  LDS R2, [UR8+0x34] ;  /* 0x00003408ff027984 */ /* 0x034e620008000800 */
[----:B------:R-:W-:-:S05]  /*1160*/  IMAD.MOV.U32 R3, RZ, RZ, 0x7f000000 ;  /* 0x7f000000ff037424 */ /* 0x000fca00078e00ff */
[----:B-1----:R-:W-:-:S05]  /*1170*/  LOP3.LUT R2, R2, 0xff000000, R3, 0xb8, !PT ;  /* 0xff00000002027812 */ /* 0x002fca00078eb803 */
[----:B------:R1:W-:Y:S01]  /*1180*/  STS [UR8+0x34], R2 ;  /* 0x00003402ff007988 */ /* 0x0003e20008000808 */
[----:B------:R-:W-:Y:S05]  /*1190*/  @P3 BRA `(.L_x_42) ;  /* 0x0000000000183947 */ /* 0x000fea0003800000 */
[----:B-1----:R-:W1:Y:S01]  /*11a0*/  LDS R2, [UR8+0x38] ;  /* 0x00003808ff027984 */ /* 0x002e620008000800 */
[----:B------:R-:W-:-:S05]  /*11b0*/  IMAD.MOV.U32 R3, RZ, RZ, 0x7f ;  /* 0x0000007fff037424 */ /* 0x000fca00078e00ff */
[----:B-1----:R-:W-:-:S05]  /*11c0*/  LOP3.LUT R2, R2, 0xff, R3, 0xb8, !PT ;  /* 0x000000ff02027812 */ /* 0x002fca00078eb803 */
[----:B------:R1:W-:Y:S02]  /*11d0*/  STS [UR8+0x38], R2 ;  /* 0x00003802ff007988 */ /* 0x0003e40008000808 */
.L_x_41:
[----:B------:R-:W-:Y:S05]  /*11e0*/  @P3 BRA `(.L_x_43) ;  /* 0x00000000000c3947 */ /* 0x000fea0003800000 */
[----:B------:R1:W-:Y:S02]  /*11f0*/  STS [UR8+0x20], R7 ;  /* 0x00002007ff007988 */ /* 0x0003e40008000808 */
.L_x_42:
[----:B------:R-:W-:Y:S05]  /*1200*/  @P3 BRA `(.L_x_44) ;  /* 0x0000000000243947 */ /* 0x000fea0003800000 */
[----:B------:R1:W-:Y:S02]  /*1210*/  STS [UR8+0x24], R6 ;  /* 0x00002406ff007988 */ /* 0x0003e40008000808 */
.L_x_43:
[----:B------:R-:W-:Y:S05]  /*1220*/  @P3 BRA `(.L_x_45) ;  /* 0x00000000002c3947 */ /* 0x000fea0003800000 */
[----:B-12-45:R-:W1:Y:S01]  /*1230*/  LDS R2, [UR8+0x1c] ;  /* 0x00001c08ff027984 */ /* 0x036e620008000800 */
[----:B------:R-:W2:Y:S02]  /*1240*/  LDC.64 R6, c[0x0][0x3b8] ;  /* 0x0000ee00ff067b82 */ /* 0x000ea40000000a00 */
[--C-:B--2---:R-:W-:Y:S02]  /*1250*/  SHF.R.U32.HI R5, RZ, 0x4, R7.reuse ;  /* 0x00000004ff057819 */ /* 0x104fe40000011607 */
[----:B------:R-:W-:-:S05]  /*1260*/  SHF.R.U64 R3, R6, 0x4, R7 ;  /* 0x0000000406037819 */ /* 0x000fca0000001207 */
[----:B------:R2:W-:Y:S01]  /*1270*/  STS [UR8+0xc], R3 ;  /* 0x00000c03ff007988 */ /* 0x0005e20008000808 */
[----:B-1----:R-:W-:-:S05]  /*1280*/  LOP3.LUT R2, R2, 0xf, R5, 0xb8, !PT ;  /* 0x0000000f02027812 */ /* 0x002fca00078eb805 */
[----:B------:R2:W-:Y:S02]  /*1290*/  STS [UR8+0x1c], R2 ;  /* 0x00001c02ff007988 */ /* 0x0005e40008000808 */
.L_x_44:
[----:B------:R-:W-:Y:S05]  /*12a0*/  @P3 BRA `(.L_x_46) ;  /* 0x00000000001c3947 */ /* 0x000fea0003800000 */
[----:B-12-45:R-:W1:Y:S02]  /*12b0*/  LDS R2, [UR8+0x34] ;  /* 0x00003408ff027984 */ /* 0x036e640008000800 */
[----:B-1----:R-:W-:-:S05]  /*12c0*/  LOP3.LUT R2, R2, 0x7, RZ, 0xb8, !PT ;  /* 0x0000000702027812 */ /* 0x002fca00078eb8ff */
[----:B------:R1:W-:Y:S02]  /*12d0*/  STS [UR8+0x34], R2 ;  /* 0x00003402ff007988 */ /* 0x0003e40008000808 */
.L_x_45:
[----:B------:R-:W-:Y:S05]  /*12e0*/  @P3 BRA `(.L_x_47) ;  /* 0x00000000001c3947 */ /* 0x000fea0003800000 */
[----:B-12-45:R-:W1:Y:S02]  /*12f0*/  LDS R2, [UR8+0x34] ;  /* 0x00003408ff027984 */ /* 0x036e640008000800 */
[----:B-1----:R-:W-:-:S05]  /*1300*/  LOP3.LUT R2, R2, 0x38, RZ, 0xb8, !PT ;  /* 0x0000003802027812 */ /* 0x002fca00078eb8ff */
[----:B------:R1:W-:Y:S02]  /*1310*/  STS [UR8+0x34], R2 ;  /* 0x00003402ff007988 */ /* 0x0003e40008000808 */
.L_x_46:
[----:B------:R-:W-:Y:S05]  /*1320*/  @P3 BRA `(.L_x_48) ;  /* 0x00000000001c3947 */ /* 0x000fea0003800000 */
[----:B-12-45:R-:W1:Y:S02]  /*1330*/  LDS R2, [UR8+0x8] ;  /* 0x00000808ff027984 */ /* 0x036e640008000800 */
[----:B-1----:R-:W-:-:S05]  /*1340*/  LOP3.LUT R2, R2, 0x780, RZ, 0xb8, !PT ;  /* 0x0000078002027812 */ /* 0x002fca00078eb8ff */
[----:B------:R1:W-:Y:S02]  /*1350*/  STS [UR8+0x8], R2 ;  /* 0x00000802ff007988 */ /* 0x0003e40008000808 */
.L_x_47:
[----:B------:R-:W-:Y:S05]  /*1360*/  @P3 BRA `(.L_x_49) ;  /* 0x0000000000283947 */ /* 0x000fea0003800000 */
[----:B-12-45:R-:W1:Y:S02]  /*1370*/  LDS R2, [UR8+0x8] ;  /* 0x00000808ff027984 */ /* 0x036e640008000800 */
[----:B-1----:R-:W-:-:S05]  /*1380*/  LOP3.LUT R2, R2, 0x1800, RZ, 0xb8, !PT ;  /* 0x0000180002027812 */ /* 0x002fca00078eb8ff */
[----:B------:R1:W-:Y:S02]  /*1390*/  STS [UR8+0x8], R2 ;  /* 0x00000802ff007988 */ /* 0x0003e40008000808 */
.L_x_48:
[----:B------:R-:W-:Y:S05]  /*13a0*/  @P3 BREAK.RELIABLE B2 ;  /* 0x0000000000023942 */ /* 0x000fea0003800100 */
[----:B------:R-:W-:Y:S05]  /*13b0*/  @P3 BRA `(.L_x_50) ;  /* 0x0000000000243947 */ /* 0x000fea0003800000 */
[----:B-12-45:R-:W1:Y:S01]  /*13c0*/  LDS R2, [UR8+0x8] ;  /* 0x00000808ff027984 */ /* 0x036e620008000800 */
[----:B------:R-:W-:-:S05]  /*13d0*/  IMAD.MOV.U32 R3, RZ, RZ, 0x6000 ;  /* 0x00006000ff037424 */ /* 0x000fca00078e00ff */
[----:B-1----:R-:W-:-:S04]  /*13e0*/  LOP3.LUT R2, R2, 0x6000, R3, 0xd8, !PT ;  /* 0x0000600002027812 */ /* 0x002fc800078ed803 */
[----:B------:R-:W-:-:S05]  /*13f0*/  LOP3.LUT R2, R2, 0x400000, RZ, 0xb8, !PT ;  /* 0x0040000002027812 */ /* 0x000fca00078eb8ff */
[----:B------:R1:W-:Y:S02]  /*1400*/  STS [UR8+0x8], R2 ;  /* 0x00000802ff007988 */ /* 0x0003e40008000808 */
.L_x_49:
[----:B------:R-:W-:Y:S05]  /*1410*/  BSYNC.RELIABLE B2 ;  /* 0x0000000000027941 */ /* 0x000fea0003800100 */
.L_x_40:
[----:B-12-45:R-:W1:Y:S02]  /*1420*/  @!P3 LDS R2, [UR8+0x8] ;  /* 0x00000808ff02b984 */ /* 0x036e640008000800 */
[----:B-1----:R-:W-:-:S05]  /*1430*/  @!P3 LOP3.LUT R2, R2, 0x8000, RZ, 0xb8, !PT ;  /* 0x000080000202b812 */ /* 0x002fca00078eb8ff */
[----:B------:R1:W-:Y:S02]  /*1440*/  @!P3 STS [UR8+0x8], R2 ;  /* 0x00000802ff00b988 */ /* 0x0003e40008000808 */
.L_x_50:
[----:B------:R-:W-:Y:S05]  /*1450*/  BSYNC.RECONVERGENT B3 ;  /* 0x0000000000037941 */ /* 0x000fea0003800200 */
.L_x_39:
        /* <DEDUP_REMOVED lines=9> */
[----:B-1-3--:R-:W-:-:S05]  /*14f0*/  IMAD.SHL.U32 R4, R2, 0x4, RZ ;  /* 0x0000000402047824 */ /* 0x00afca00078e00ff */
        /* <DEDUP_REMOVED lines=8> */
.L_x_51:
[----:B------:R-:W-:Y:S05]  /*1580*/  @P0 BRA `(.L_x_52) ;  /* 0x00000000000c0947 */ /* 0x000fea0003800000 */
[----:B------:R0:W-:Y:S01]  /*1590*/  UTMACMDFLUSH ;  /* 0x00000000000079b7 */ /* 0x0001e20000000000 */
[----:B------:R-:W-:Y:S05]  /*15a0*/  @P0 BRA `(.L_x_52) ;  /* 0x0000000000040947 */ /* 0x000fea0003800000 */
[----:B------:R-:W-:-:S04]  /*15b0*/  DEPBAR.LE SB0, 0x0 ;  /* 0x000080000000791a */ /* 0x000fc80000000000 */
.L_x_52:
[----:B------:R-:W-:Y:S05]  /*15c0*/  WARPSYNC.ALL ;  /* 0x0000000000007948 */ /* 0x000fea0003800000 */
[----:B------:R-:W-:Y:S01]  /*15d0*/  NOP ;  /* 0x0000000000007918 */ /* 0x000fe20000000000 */
[----:B--2---:R-:W-:Y:S01]  /*15e0*/  BAR.SYNC.DEFER_BLOCKING 0x0 ;  /* 0x0000000000007b1d */ /* 0x004fe20000010000 */
[----:B-1--45:R-:W-:Y:S01]  /*15f0*/  SHF.R.U32.HI R2, RZ, 0x5, R0 ;  /* 0x00000005ff027819 */ /* 0x032fe20000011600 */
[----:B------:R-:W-:-:S03]  /*1600*/  UIADD3 UR12, UPT, UPT, UR8, 0x6020, URZ ;  /* 0x00006020080c7890 */ /* 0x000fc6000fffe0ff */
[----:B------:R-:W-:Y:S01]  /*1610*/  R2UR UR22, R2 ;  /* 0x00000000021672ca */ /* 0x000fe200000e0000 */
[----:B------:R-:W-:Y:S01]  /*1620*/  VOTEU.ALL UP0, P3 ;  /* 0x0000000000ff7886 */ /* 0x000fe20001800000 */
[----:B------:R-:W-:Y:S01]  /*1630*/  UMOV UR4, 0x1 ;  /* 0x0000000100047882 */ /* 0x000fe20000000000 */
[----:B------:R-:W-:Y:S01]  /*1640*/  VOTEU.ALL UP1, P3 ;  /* 0x0000000000ff7886 */ /* 0x000fe20001820000 */
[----:B------:R-:W-:Y:S02]  /*1650*/  BSSY.RECONVERGENT B3, `(.L_x_53) ;  /* 0x0000018000037945 */ /* 0x000fe40003800200 */
[----:B------:R-:W-:-:S04]  /*1660*/  @!UP0 UIADD3 UR10, UPT, UPT, -UR4, 0x100000, URZ ;  /* 0x00100000040a8890 */ /* 0x000fc8000fffe1ff */
[----:B------:R-:W-:Y:S02]  /*1670*/  @!UP0 USHF.L.U32 UR11, UR10, 0xb, URZ ;  /* 0x0000000b0a0b8899 */ /* 0x000fe400080006ff */
[----:B------:R-:W-:Y:S02]  /*1680*/  @!UP0 USHF.L.U32 UR10, UR10, 0x1, URZ ;  /* 0x000000010a0a8899 */ /* 0x000fe400080006ff */
[----:B------:R-:W-:-:S04]  /*1690*/  @!UP0 UIADD3 UR4, UPT, UPT, -UR4, 0x100000, URZ ;  /* 0x0010000004048890 */ /* 0x000fc8000fffe1ff */
[----:B------:R-:W-:Y:S02]  /*16a0*/  @!UP0 USHF.L.U32 UR5, UR4, 0xb, URZ ;  /* 0x0000000b04058899 */ /* 0x000fe400080006ff */
[----:B------:R-:W-:Y:S01]  /*16b0*/  @!UP0 USHF.L.U32 UR4, UR4, 0x1, URZ ;  /* 0x0000000104048899 */ /* 0x000fe200080006ff */
[----:B------:R-:W-:Y:S01]  /*16c0*/  VOTEU.ALL UP0, P3 ;  /* 0x0000000000ff7886 */ /* 0x000fe20001800000 */
[----:B------:R-:W1:Y:S04]  /*16d0*/  FENCE.VIEW.ASYNC.S ;  /* 0x00000000000073c6 */ /* 0x000e680000000000 */
[----:B-1----:R1:W2:Y:S06]  /*16e0*/  @!UP0 SYNCS.EXCH.64 URZ, [UR8+0x6000], UR10 ;  /* 0x0060000a08ff85b2 */ /* 0x0022ac0008000100 */
[----:B------:R1:W2:Y:S02]  /*16f0*/  @!UP1 SYNCS.EXCH.64 URZ, [UR8+0x6020], UR4 ;  /* 0x0060200408ff95b2 */ /* 0x0002a40008000100 */
[----:B--2---:R-:W-:Y:S06]  /*1700*/  BAR.SYNC.DEFER_BLOCKING 0x0 ;  /* 0x0000000000007b1d */ /* 0x004fec0000010000 */
[----:B------:R-:W-:Y:S05]  /*1710*/  @P3 BRA `(.L_x_54) ;  /* 0x00000000002c3947 */ /* 0x000fea0003800000 */
[----:B-1----:R-:W-:Y:S02]  /*1720*/  UMOV UR4, 0x1 ;  /* 0x0000000100047882 */ /* 0x002fe40000000000 */
[----:B------:R-:W-:-:S04]  /*1730*/  UIADD3 UR10, UPT, UPT, -UR4, 0x100000, URZ ;  /* 0x00100000040a7890 */ /* 0x000fc8000fffe1ff */
[----:B------:R-:W-:Y:S02]  /*1740*/  USHF.L.U32 UR11, UR10, 0xb, URZ ;  /* 0x0000000b0a0b7899 */ /* 0x000fe400080006ff */
[----:B------:R-:W-:Y:S02]  /*1750*/  USHF.L.U32 UR10, UR10, 0x1, URZ ;  /* 0x000000010a0a7899 */ /* 0x000fe400080006ff */
[----:B------:R-:W-:-:S04]  /*1760*/  UIADD3 UR4, UPT, UPT, -UR4, 0x100000, URZ ;  /* 0x0010000004047890 */ /* 0x000fc8000fffe1ff */
[----:B------:R-:W-:Y:S02]  /*1770*/  USHF.L.U32 UR5, UR4, 0xb, URZ ;  /* 0x0000000b04057899 */ /* 0x000fe400080006ff */
[----:B------:R-:W-:Y:S01]  /*1780*/  USHF.L.U32 UR4, UR4, 0x1, URZ ;  /* 0x0000000104047899 */ /* 0x000fe200080006ff */
[----:B------:R-:W1:Y:S03]  /*1790*/  FENCE.VIEW.ASYNC.S ;  /* 0x00000000000073c6 */ /* 0x000e660000000000 */
[----:B-1----:R2:W4:Y:S08]  /*17a0*/  SYNCS.EXCH.64 URZ, [UR8+0x6008], UR10 ;  /* 0x0060080a08ff75b2 */ /* 0x0025300008000100 */
[----:B------:R2:W5:Y:S02]  /*17b0*/  SYNCS.EXCH.64 URZ, [UR8+0x6028], UR4 ;  /* 0x0060280408ff75b2 */ /* 0x0005640008000100 */
[----:B--2---:R-:W-:Y:S01]  /*17c0*/  NOP ;  /* 0x0000000000007918 */ /* 0x004fe20000000000 */
.L_x_54:
[----:B-1----:R-:W-:Y:S05]  /*17d0*/  BSYNC.RECONVERGENT B3 ;  /* 0x0000000000037941 */ /* 0x002fea0003800200 */
.L_x_53:
[----:B----45:R-:W-:Y:S01]  /*17e0*/  BAR.SYNC.DEFER_BLOCKING 0x0 ;  /* 0x0000000000007b1d */ /* 0x030fe20000010000 */
[----:B------:R-:W-:Y:S01]  /*17f0*/  USHF.L.U32 UR15, UR7, 0x7, URZ ;  /* 0x00000007070f7899 */ /* 0x000fe200080006ff */
[----:B------:R-:W-:Y:S01]  /*1800*/  ISETP.GE.AND P0, PT, R10, 0x1, PT ;  /* 0x000000010a00780c */ /* 0x000fe20003f06270 */
[----:B------:R-:W-:-:S03]  /*1810*/  USHF.L.U32 UR18, UR9, 0x7, URZ ;  /* 0x0000000709127899 */ /* 0x000fc600080006ff */
[----:B------:R-:W-:Y:S04]  /*1820*/  BSSY.RECONVERGENT B3, `(.L_x_55) ;  /* 0x000000d000037945 */ /* 0x000fe80003800200 */
[----:B------:R-:W-:Y:S05]  /*1830*/  @P3 BRA `(.L_x_56) ;  /* 0x00000000002c3947 */ /* 0x000fea0003800000 */
[----:B------:R-:W-:Y:S02]  /*1840*/  UMOV UR4, 0x1 ;  /* 0x0000000100047882 */ /* 0x000fe40000000000 */
[----:B------:R-:W-:-:S04]  /*1850*/  UIADD3 UR10, UPT, UPT, -UR4, 0x100000, URZ ;  /* 0x00100000040a7890 */ /* 0x000fc8000fffe1ff */
[----:B------:R-:W-:Y:S02]  /*1860*/  USHF.L.U32 UR11, UR10, 0xb, URZ ;  /* 0x0000000b0a0b7899 */ /* 0x000fe400080006ff */
[----:B------:R-:W-:Y:S02]  /*1870*/  USHF.L.U32 UR10, UR10, 0x1, URZ ;  /* 0x000000010a0a7899 */ /* 0x000fe400080006ff */
[----:B------:R-:W-:-:S04]  /*1880*/  UIADD3 UR4, UPT, UPT, -UR4, 0x100000, URZ ;  /* 0x0010000004047890 */ /* 0x000fc8000fffe1ff */
[----:B------:R-:W-:Y:S02]  /*1890*/  USHF.L.U32 UR5, UR4, 0xb, URZ ;  /* 0x0000000b04057899 */ /* 0x000fe400080006ff */
[----:B------:R-:W-:Y:S01]  /*18a0*/  USHF.L.U32 UR4, UR4, 0x1, URZ ;  /* 0x0000000104047899 */ /* 0x000fe200080006ff */
[----:B------:R-:W1:Y:S03]  /*18b0*/  FENCE.VIEW.ASYNC.S ;  /* 0x00000000000073c6 */ /* 0x000e660000000000 */
[----:B-1----:R1:W2:Y:S08]  /*18c0*/  SYNCS.EXCH.64 URZ, [UR8+0x6010], UR10 ;  /* 0x0060100a08ff75b2 */ /* 0x0022b00008000100 */
[----:B------:R1:W4:Y:S01]  /*18d0*/  SYNCS.EXCH.64 URZ, [UR8+0x6030], UR4 ;  /* 0x0060300408ff75b2 */ /* 0x0003220008000100 */
[----:B------:R-:W-:Y:S01]  /*18e0*/  NOP ;  /* 0x0000000000007918 */ /* 0x000fe20000000000 */
.L_x_56:
[----:B-1----:R-:W-:Y:S05]  /*18f0*/  BSYNC.RECONVERGENT B3 ;  /* 0x0000000000037941 */ /* 0x002fea0003800200 */
.L_x_55:
[----:B------:R-:W-:Y:S05]  /*1900*/  @!P0 BRA `(.L_x_57) ;  /* 0x0000000400c88947 */ /* 0x000fea0003800000 */
[----:B--2-4-:R-:W-:Y:S01]  /*1910*/  BAR.SYNC.DEFER_BLOCKING 0x0 ;  /* 0x0000000000007b1d */ /* 0x014fe20000010000 */
[----:B------:R-:W-:Y:S01]  /*1920*/  @!P3 IMAD.MOV.U32 R2, RZ, RZ, 0x2000 ;  /* 0x00002000ff02b424 */ /* 0x000fe200078e00ff */
[----:B------:R-:W-:Y:S02]  /*1930*/  ELECT P1, URZ, PT ;  /* 0x0000000000ff782f */ /* 0x000fe40003820000 */
[----:B------:R-:W-:Y:S02]  /*1940*/  ELECT P0, URZ, PT ;  /* 0x0000000000ff782f */ /* 0x000fe40003800000 */
[C---:B------:R-:W-:Y:S01]  /*1950*/  ISETP.LT.U32.AND P1, PT, R68.reuse, 0x20, P1 ;  /* 0x000000204400780c */ /* 0x040fe20000f21070 */
[----:B------:R-:W-:Y:S01]  /*1960*/  UMOV UR11, UR15 ;  /* 0x0000000f000b7c82 */ /* 0x000fe20008000000 */
[----:B------:R-:W-:Y:S01]  /*1970*/  ISETP.LT.U32.AND P0, PT, R68, 0x20, P0 ;  /* 0x000000204400780c */ /* 0x000fe20000701070 */
[----:B------:R-:W-:-:S10]  /*1980*/  UIADD3 UR16, UPT, UPT, UR8, 0x3000, URZ ;  /* 0x0000300008107890 */ /* 0x000fd4000fffe0ff */
[----:B------:R-:W-:Y:S01]  /*1990*/  VOTEU.ANY UP0, P1 ;  /* 0x0000000000ff7886 */ /* 0x000fe20000800100 */
[----:B------:R-:W-:Y:S01]  /*19a0*/  VOTEU.ANY UP2, P1 ;  /* 0x0000000000ff7886 */ /* 0x000fe20000840100 */
[----:B------:R-:W-:Y:S01]  /*19b0*/  VOTEU.ANY UP1, P0 ;  /* 0x0000000000ff7886 */ /* 0x000fe20000020100 */
[----:B------:R-:W-:Y:S01]  /*19c0*/  VOTEU.ANY UP3, P0 ;  /* 0x0000000000ff7886 */ /* 0x000fe20000060100 */
[----:B------:R1:W-:Y:S01]  /*19d0*/  @!P3 SYNCS.ARRIVE.TRANS64 RZ, [UR8+0x6000], R2 ;  /* 0x00600002ffffb9a7 */ /* 0x0003e20008000008 */
[----:B------:R2:W-:Y:S06]  /*19e0*/  MEMBAR.ALL.CTA ;  /* 0x0000000000007992 */ /* 0x0005ec0000008000 */
[----:B--2---:R-:W2:Y:S01]  /*19f0*/  FENCE.VIEW.ASYNC.S ;  /* 0x00000000000073c6 */ /* 0x004ea20000000000 */
[----:B------:R-:W-:Y:S01]  /*1a00*/  @UP0 UIADD3 UR9, UPT, UPT, UR8, 0x6000, URZ ;  /* 0x0000600008090890 */ /* 0x000fe2000fffe0ff */
[----:B------:R-:W-:Y:S01]  /*1a10*/  @UP0 UMOV UR10, URZ ;  /* 0x000000ff000a0c82 */ /* 0x000fe20008000000 */
[----:B------:R-:W-:Y:S01]  /*1a20*/  @UP1 UIADD3 UR17, UPT, UPT, UR8, 0x6000, URZ ;  /* 0x0000600008111890 */ /* 0x000fe2000fffe0ff */
[----:B------:R-:W-:Y:S01]  /*1a30*/  @UP1 UMOV UR19, URZ ;  /* 0x000000ff00131c82 */ /* 0x000fe20008000000 */
[----:B------:R-:W-:Y:S01]  /*1a40*/  UISETP.NE.U32.AND UP0, UPT, UR22, URZ, UPT ;  /* 0x000000ff1600728c */ /* 0x000fe2000bf05070 */
[----:B--2---:R-:W-:Y:S06]  /*1a50*/  BAR.SYNC.DEFER_BLOCKING 0x0 ;  /* 0x0000000000007b1d */ /* 0x004fec0000010000 */
[----:B------:R1:W-:Y:S02]  /*1a60*/  @UP2 UTMALDG.2D [UR8], [UR24] ;  /* 0x00000008180025b4 */ /* 0x0003e40008008000 */
[----:B------:R-:W-:Y:S06]  /*1a70*/  BAR.SYNC.DEFER_BLOCKING 0x0 ;  /* 0x0000000000007b1d */ /* 0x000fec0000010000 */
[----:B------:R1:W-:Y:S02]  /*1a80*/  @UP3 UTMALDG.2D [UR16], [UR26] ;  /* 0x000000101a0035b4 */ /* 0x0003e40008008000 */
[----:B------:R-:W-:Y:S06]  /*1a90*/  BAR.SYNC.DEFER_BLOCKING 0x0 ;  /* 0x0000000000007b1d */ /* 0x000fec0000010000 */
[----:B------:R-:W2:Y:S02]  /*1aa0*/  SYNCS.PHASECHK.TRANS64.TRYWAIT P0, [UR8+0x6000], RZ ;  /* 0x006000ffff0075a7 */ /* 0x000ea40008001108 */
[----:B-12---:R-:W-:Y:S05]  /*1ab0*/  @!P0 BRA `(.L_x_58) ;  /* 0x0000000c00588947 */ /* 0x006fea0003800000 */
.L_x_74:
[----:B------:R-:W-:Y:S05]  /*1ac0*/  BRA.U UP0, `(.L_x_59) ;  /* 0x0000000100287547 */ /* 0x000fea000b800000 */
[----:B------:R-:W-:Y:S02]  /*1ad0*/  USHF.R.U32.HI UR4, URZ, 0x4, UR8 ;  /* 0x00000004ff047899 */ /* 0x000fe40008011608 */
[----:B------:R-:W-:Y:S02]  /*1ae0*/  USHF.R.U32.HI UR6, URZ, 0x4, UR16 ;  /* 0x00000004ff067899 */ /* 0x000fe40008011610 */
[----:B------:R-:W-:Y:S02]  /*1af0*/  USGXT.U32 UR4, UR4, 0xe ;  /* 0x0000000e0404789a */ /* 0x000fe40008000000 */
[----:B------:R-:W-:Y:S01]  /*1b00*/  USGXT.U32 UR6, UR6, 0xe ;  /* 0x0000000e0606789a */ /* 0x000fe20008000000 */
[----:B------:R-:W-:Y:S01]  /*1b10*/  UMOV UR10, 0x0 ;  /* 0x00000000000a7882 */ /* 0x000fe20000000000 */
[----:B------:R-:W-:Y:S01]  /*1b20*/  UMOV UR11, 0x8210010 ;  /* 0x08210010000b7882 */ /* 0x000fe20000000000 */
[----:B------:R-:W-:Y:S01]  /*1b30*/  UMOV UR5, 0xc0004010 ;  /* 0xc000401000057882 */ /* 0x000fe20000000000 */
[----:B------:R-:W-:-:S05]  /*1b40*/  UMOV UR7, 0x40004040 ;  /* 0x4000404000077882 */ /* 0x000fca0000000000 */
[----:B------:R1:W-:Y:S01]  /*1b50*/  UTCQMMA gdesc[UR4], gdesc[UR6], tmem[UR23], tmem[UR10], idesc[UR11], !UPT ;  /* 0x00ff0a06040075ea */ /* 0x0003e2000f800317 */
[----:B------:R-:W-:Y:S02]  /*1b60*/  NOP ;  /* 0x0000000000007918 */ /* 0x000fe40000000000 */
.L_x_59:
[----:B------:R-:W-:Y:S01]  /*1b70*/  ELECT P0, URZ, PT ;  /* 0x0000000000ff782f */ /* 0x000fe20003800000 */
[----:B-1----:R-:W-:Y:S01]  /*1b80*/  UMOV UR4, UR12 ;  /* 0x0000000c00047c82 */ /* 0x002fe20008000000 */
[----:B------:R-:W-:Y:S02]  /*1b90*/  UMOV UR5, URZ ;  /* 0x000000ff00057c82 */ /* 0x000fe40008000000 */
[----:B------:R-:W-:-:S13]  /*1ba0*/  ISETP.LT.U32.AND P0, PT, R68, 0x20, P0 ;  /* 0x000000204400780c */ /* 0x000fda0000701070 */
[----:B------:R-:W-:Y:S01]  /*1bb0*/  VOTEU.ANY UP0, P0 ;  /* 0x0000000000ff7886 */ /* 0x000fe20000000100 */
[----:B------:R-:W-:Y:S01]  /*1bc0*/  VOTEU.ANY UP1, P0 ;  /* 0x0000000000ff7886 */ /* 0x000fe20000020100 */
[----:B------:R-:W-:-:S03]  /*1bd0*/  ISETP.GE.U32.AND P0, PT, R10, 0x21, PT ;  /* 0x000000210a00780c */ /* 0x000fc60003f06070 */
[----:B------:R-:W-:Y:S02]  /*1be0*/  @UP0 UMOV UR4, UR4 ;  /* 0x0000000400040c82 */ /* 0x000fe40008000000 */
[----:B------:R1:W-:Y:S01]  /*1bf0*/  @UP1 UTCBAR [UR4], URZ ;  /* 0x000000ff040013e9 */ /* 0x0003e200080000ff */
[----:B------:R-:W-:Y:S06]  /*1c00*/  BAR.SYNC.DEFER_BLOCKING 0x0 ;  /* 0x0000000000007b1d */ /* 0x000fec0000010000 */
[----:B------:R-:W2:Y:S02]  /*1c10*/  SYNCS.PHASECHK.TRANS64.TRYWAIT P1, [UR8+0x6020], RZ ;  /* 0x006020ffff0075a7 */ /* 0x000ea40008021108 */
[----:B-12---:R-:W-:Y:S05]  /*1c20*/  @!P1 BRA `(.L_x_60) ;  /* 0x0000000c00089947 */ /* 0x006fea0003800000 */
.L_x_75:
[----:B------:R-:W-:Y:S01]  /*1c30*/  UMOV UR4, URZ ;  /* 0x000000ff00047c82 */ /* 0x000fe20008000000 */
[----:B------:R-:W-:Y:S05]  /*1c40*/  @!P0 BRA `(.L_x_57) ;  /* 0x0000000000f88947 */ /* 0x000fea0003800000 */
[----:B------:R-:W1:Y:S01]  /*1c50*/  LDCU UR28, c[0x0][0x3a0] ;  /* 0x00007400ff1c77ac */ /* 0x000e620008000800 */
[----:B------:R-:W-:Y:S01]  /*1c60*/  UMOV UR5, 0x1 ;  /* 0x0000000100057882 */ /* 0x000fe20000000000 */
[----:B------:R-:W-:-:S05]  /*1c70*/  UMOV UR14, 0x20 ;  /* 0x00000020000e7882 */ /* 0x000fca0000000000 */
.L_x_64:
[----:B------:R-:W-:Y:S01]  /*1c80*/  BAR.SYNC.DEFER_BLOCKING 0x0 ;  /* 0x0000000000007b1d */ /* 0x000fe20000010000 */
[----:B------:R-:W-:Y:S01]  /*1c90*/  ULEA UR9, UR5, UR8, 0x3 ;  /* 0x0000000805097291 */ /* 0x000fe2000f8e18ff */
[----:B------:R-:W-:Y:S01]  /*1ca0*/  @!P3 IMAD.MOV.U32 R2, RZ, RZ, 0x2000 ;  /* 0x00002000ff02b424 */ /* 0x000fe200078e00ff */
[----:B------:R-:W-:Y:S01]  /*1cb0*/  ELECT P1, URZ, PT ;  /* 0x0000000000ff782f */ /* 0x000fe20003820000 */
[----:B------:R-:W-:-:S03]  /*1cc0*/  ULEA UR12, UR5, UR8, 0xc ;  /* 0x00000008050c7291 */ /* 0x000fc6000f8e60ff */
[----:B------:R-:W-:Y:S02]  /*1cd0*/  ISETP.LT.U32.AND P1, PT, R68, 0x20, P1 ;  /* 0x000000204400780c */ /* 0x000fe40000f21070 */
[----:B------:R-:W-:Y:S01]  /*1ce0*/  ELECT P0, URZ, PT ;  /* 0x0000000000ff782f */ /* 0x000fe20003800000 */
[----:B------:R-:W-:-:S03]  /*1cf0*/  UIADD3 UR16, UPT, UPT, UR12, 0x3000, URZ ;  /* 0x000030000c107890 */ /* 0x000fc6000fffe0ff */
[----:B------:R-:W-:Y:S01]  /*1d00*/  ISETP.LT.U32.AND P0, PT, R68, 0x20, P0 ;  /* 0x000000204400780c */ /* 0x000fe20000701070 */
[----:B------:R-:W-:Y:S01]  /*1d10*/  UMOV UR19, UR14 ;  /* 0x0000000e00137c82 */ /* 0x000fe20008000000 */
[----:B------:R-:W-:-:S05]  /*1d20*/  USHF.L.U32 UR6, UR4, 0x1f, URZ ;  /* 0x0000001f04067899 */ /* 0x000fca00080006ff */
[----:B------:R-:W-:Y:S01]  /*1d30*/  VOTEU.ANY UP0, P1 ;  /* 0x0000000000ff7886 */ /* 0x000fe20000800100 */
[----:B------:R2:W-:Y:S01]  /*1d40*/  @!P3 SYNCS.ARRIVE.TRANS64 RZ, [UR9+0x6000], R2 ;  /* 0x00600002ffffb9a7 */ /* 0x0005e20008000009 */
[----:B------:R4:W-:Y:S06]  /*1d50*/  MEMBAR.ALL.CTA ;  /* 0x0000000000007992 */ /* 0x0009ec0000008000 */
[----:B----4-:R-:W4:Y:S01]  /*1d60*/  FENCE.VIEW.ASYNC.S ;  /* 0x00000000000073c6 */ /* 0x010f220000000000 */
[----:B------:R-:W-:Y:S01]  /*1d70*/  @UP0 UIADD3 UR13, UPT, UPT, UR9, 0x6000, URZ ;  /* 0x00006000090d0890 */ /* 0x000fe2000fffe0ff */
[----:B----4-:R-:W-:Y:S01]  /*1d80*/  VOTEU.ANY UP0, P1 ;  /* 0x0000000000ff7886 */ /* 0x010fe20000800100 */
[----:B------:R-:W-:Y:S01]  /*1d90*/  VOTEU.ANY UP1, P0 ;  /* 0x0000000000ff7886 */ /* 0x000fe20000020100 */
[----:B--2---:R-:W-:-:S04]  /*1da0*/  IMAD.U32 R2, RZ, RZ, UR6 ;  /* 0x00000006ff027e24 */ /* 0x004fc8000f8e00ff */
[----:B------:R-:W-:Y:S01]  /*1db0*/  @UP1 UIADD3 UR17, UPT, UPT, UR9, 0x6000, URZ ;  /* 0x0000600009111890 */ /* 0x000fe2000fffe0ff */
[----:B------:R-:W-:Y:S01]  /*1dc0*/  VOTEU.ANY UP1, P0 ;  /* 0x0000000000ff7886 */ /* 0x000fe20000020100 */
[----:B------:R-:W-:Y:S06]  /*1dd0*/  BAR.SYNC.DEFER_BLOCKING 0x0 ;  /* 0x0000000000007b1d */ /* 0x000fec0000010000 */
[----:B------:R2:W-:Y:S01]  /*1de0*/  @UP0 UTMALDG.2D [UR12], [UR24] ;  /* 0x0000000c180005b4 */ /* 0x0005e20008008000 */
[----:B------:R-:W-:Y:S01]  /*1df0*/  UISETP.NE.U32.AND UP0, UPT, UR22, URZ, UPT ;  /* 0x000000ff1600728c */ /* 0x000fe2000bf05070 */
[----:B------:R-:W-:Y:S06]  /*1e00*/  BAR.SYNC.DEFER_BLOCKING 0x0 ;  /* 0x0000000000007b1d */ /* 0x000fec0000010000 */
[----:B------:R2:W-:Y:S02]  /*1e10*/  @UP1 UTMALDG.2D [UR16], [UR26] ;  /* 0x000000101a0015b4 */ /* 0x0005e40008008000 */
[----:B------:R-:W-:Y:S06]  /*1e20*/  BAR.SYNC.DEFER_BLOCKING 0x0 ;  /* 0x0000000000007b1d */ /* 0x000fec0000010000 */
[----:B------:R-:W4:Y:S02]  /*1e30*/  SYNCS.PHASECHK.TRANS64.TRYWAIT P0, [UR9+0x6000], R2 ;  /* 0x00600002ff0075a7 */ /* 0x000f240008001109 */
[----:B--2-4-:R-:W-:Y:S05]  /*1e40*/  @!P0 BRA `(.L_x_61) ;  /* 0x00000008008c8947 */ /* 0x014fea0003800000 */
.L_x_76:
        /* <DEDUP_REMOVED lines=9> */
[----:B------:R2:W-:Y:S01]  /*1ee0*/  UTCQMMA gdesc[UR6], gdesc[UR10], tmem[UR23], tmem[UR12], idesc[UR13], UPT ;  /* 0x00ff0c0a060075ea */ /* 0x0005e2000b800317 */
[----:B------:R-:W-:Y:S02]  /*1ef0*/  NOP ;  /* 0x0000000000007918 */ /* 0x000fe40000000000 */
.L_x_62:
[----:B------:R-:W-:Y:S01]  /*1f00*/  ELECT P0, URZ, PT ;  /* 0x0000000000ff782f */ /* 0x000fe20003800000 */
[----:B--2---:R-:W-:-:S03]  /*1f10*/  UIADD3 UR6, UPT, UPT, UR9, 0x6020, URZ ;  /* 0x0000602009067890 */ /* 0x004fc6000fffe0ff */
[----:B------:R-:W-:Y:S01]  /*1f20*/  ISETP.LT.U32.AND P0, PT, R68, 0x20, P0 ;  /* 0x000000204400780c */ /* 0x000fe20000701070 */
[----:B------:R-:W-:-:S12]  /*1f30*/  UMOV UR7, URZ ;  /* 0x000000ff00077c82 */ /* 0x000fd80008000000 */
[----:B------:R-:W-:Y:S01]  /*1f40*/  VOTEU.ANY UP0, P0 ;  /* 0x0000000000ff7886 */ /* 0x000fe20000000100 */
[----:B------:R-:W-:-:S04]  /*1f50*/  VOTEU.ANY UP1, P0 ;  /* 0x0000000000ff7886 */ /* 0x000fc80000020100 */
[----:B------:R-:W-:Y:S02]  /*1f60*/  @UP0 UMOV UR6, UR6 ;  /* 0x0000000600060c82 */ /* 0x000fe40008000000 */
[----:B------:R2:W-:Y:S01]  /*1f70*/  @UP1 UTCBAR [UR6], URZ ;  /* 0x000000ff060013e9 */ /* 0x0005e200080000ff */
[----:B------:R-:W-:Y:S06]  /*1f80*/  BAR.SYNC.DEFER_BLOCKING 0x0 ;  /* 0x0000000000007b1d */ /* 0x000fec0000010000 */
[----:B------:R-:W4:Y:S02]  /*1f90*/  SYNCS.PHASECHK.TRANS64.TRYWAIT P0, [UR9+0x6020], R2 ;  /* 0x00602002ff0075a7 */ /* 0x000f240008001109 */
[----:B--2-4-:R-:W-:Y:S05]  /*1fa0*/  @!P0 BRA `(.L_x_63) ;  /* 0x0000000800408947 */ /* 0x014fea0003800000 */
.L_x_77:
[----:B------:R-:W-:Y:S02]  /*1fb0*/  UIADD3 UR5, UPT, UPT, UR5, 0x1, URZ ;  /* 0x0000000105057890 */ /* 0x000fe4000fffe0ff */
[----:B------:R-:W-:Y:S02]  /*1fc0*/  UIADD3 UR14, UPT, UPT, UR14, 0x20, URZ ;  /* 0x000000200e0e7890 */ /* 0x000fe4000fffe0ff */
[----:B------:R-:W-:-:S04]  /*1fd0*/  UISETP.NE.U32.AND UP0, UPT, UR5, 0x3, UPT ;  /* 0x000000030500788c */ /* 0x000fc8000bf05070 */
[----:B------:R-:W-:Y:S02]  /*1fe0*/  USEL UR6, URZ, 0x1, UP0 ;  /* 0x00000001ff067887 */ /* 0x000fe40008000000 */
[----:B------:R-:W-:Y:S02]  /*1ff0*/  USEL UR5, UR5, URZ, UP0 ;  /* 0x000000ff05057287 */ /* 0x000fe40008000000 */
[----:B-1----:R-:W-:Y:S02]  /*2000*/  UISETP.GE.AND UP0, UPT, UR14, UR28, UPT ;  /* 0x0000001c0e00728c */ /* 0x002fe4000bf06270 */
[----:B------:R-:W-:-:S07]  /*2010*/  ULOP3.LUT UR4, UR4, UR6, URZ, 0x3c, !UPT ;  /* 0x0000000604047292 */ /* 0x000fce000f8e3cff */
[----:B------:R-:W-:Y:S05]  /*2020*/  BRA.U !UP0, `(.L_x_64) ;  /* 0xfffffffd08147547 */ /* 0x000fea000b83ffff */
.L_x_57:
[----:B--2-4-:R-:W-:Y:S06]  /*2030*/  BAR.SYNC.DEFER_BLOCKING 0x0 ;  /* 0x0000000000007b1d */ /* 0x014fec0000010000 */
[----:B------:R-:W-:Y:S04]  /*2040*/  BSSY.RECONVERGENT B3, `(.L_x_65) ;  /* 0x0000004000037945 */ /* 0x000fe80003800200 */
[----:B------:R-:W-:Y:S05]  /*2050*/  @P3 BRA `(.L_x_66) ;  /* 0x0000000000083947 */ /* 0x000fea0003800000 */
[----:B------:R-:W1:Y:S02]  /*2060*/  SYNCS.CCTL.IV [UR8+0x6000] ;  /* 0x00600000ff0079b1 */ /* 0x000e640008000008 */
[----:B-1----:R-:W1:Y:S02]  /*2070*/  SYNCS.CCTL.IV [UR8+0x6020] ;  /* 0x00602000ff0079b1 */ /* 0x002e640008000008 */
.L_x_66:
[----:B------:R-:W-:Y:S05]  /*2080*/  BSYNC.RECONVERGENT B3 ;  /* 0x0000000000037941 */ /* 0x000fea0003800200 */
.L_x_65:
[----:B-1----:R-:W-:Y:S06]  /*2090*/  BAR.SYNC.DEFER_BLOCKING 0x0 ;  /* 0x0000000000007b1d */ /* 0x002fec0000010000 */
[----:B------:R-:W-:Y:S04]  /*20a0*/  BSSY.RECONVERGENT B3, `(.L_x_67) ;  /* 0x0000004000037945 */ /* 0x000fe80003800200 */
[----:B------:R-:W-:Y:S05]  /*20b0*/  @P3 BRA `(.L_x_68) ;  /* 0x0000000000083947 */ /* 0x000fea0003800000 */
[----:B------:R-:W1:Y:S02]  /*20c0*/  SYNCS.CCTL.IV [UR8+0x6008] ;  /* 0x00600800ff0079b1 */ /* 0x000e640008000008 */
[----:B-1----:R-:W1:Y:S02]  /*20d0*/  SYNCS.CCTL.IV [UR8+0x6028] ;  /* 0x00602800ff0079b1 */ /* 0x002e640008000008 */
.L_x_68:
[----:B------:R-:W-:Y:S05]  /*20e0*/  BSYNC.RECONVERGENT B3 ;  /* 0x0000000000037941 */ /* 0x000fea0003800200 */
.L_x_67:
[----:B-1----:R-:W-:Y:S06]  /*20f0*/  BAR.SYNC.DEFER_BLOCKING 0x0 ;  /* 0x0000000000007b1d */ /* 0x002fec0000010000 */
[----:B------:R-:W-:Y:S04]  /*2100*/  BSSY.RECONVERGENT B3, `(.L_x_69) ;  /* 0x0000004000037945 */ /* 0x000fe80003800200 */
[----:B------:R-:W-:Y:S05]  /*2110*/  @P3 BRA `(.L_x_70) ;  /* 0x0000000000083947 */ /* 0x000fea0003800000 */
[----:B------:R-:W1:Y:S02]  /*2120*/  SYNCS.CCTL.IV [UR8+0x6010] ;  /* 0x00601000ff0079b1 */ /* 0x000e640008000008 */
[----:B-1----:R-:W1:Y:S02]  /*2130*/  SYNCS.CCTL.IV [UR8+0x6030] ;  /* 0x00603000ff0079b1 */ /* 0x002e640008000008 */
.L_x_70:
[----:B------:R-:W-:Y:S05]  /*2140*/  BSYNC.RECONVERGENT B3 ;  /* 0x0000000000037941 */ /* 0x000fea0003800200 */
.L_x_69:
[----:B------:R-:W-:Y:S01]  /*2150*/  USHF.L.U32 UR4, UR22, 0x15, URZ ;  /* 0x0000001516047899 */ /* 0x000fe200080006ff */
[C---:B------:R-:W-:Y:S01]  /*2160*/  IMAD.SHL.U32 R2, R0.reuse, 0x10, RZ ;  /* 0x0000001000027824 */ /* 0x040fe200078e00ff */
[----:B------:R-:W-:Y:S01]  /*2170*/  USHF.L.U32 UR22, UR22, 0x4, URZ ;  /* 0x0000000416167899 */ /* 0x000fe200080006ff */
[----:B------:R-:W-:Y:S01]  /*2180*/  SHF.R.U32.HI R3, RZ, 0x1, R0 ;  /* 0x00000001ff037819 */ /* 0x000fe20000011600 */
[----:B------:R-:W-:Y:S01]  /*2190*/  ULOP3.LUT UR4, UR4, 0x600000, URZ, 0xc0, !UPT ;  /* 0x0060000004047892 */ /* 0x000fe2000f8ec0ff */
[----:B------:R-:W-:Y:S01]  /*21a0*/  IMAD.SHL.U32 R0, R0, 0x80, RZ ;  /* 0x0000008000007824 */ /* 0x000fe200078e00ff */
[----:B------:R-:W-:Y:S01]  /*21b0*/  ULOP3.LUT UR22, UR22, 0x40, URZ, 0xc0, !UPT ;  /* 0x0000004016167892 */ /* 0x000fe2000f8ec0ff */
[----:B------:R-:W-:Y:S02]  /*21c0*/  LOP3.LUT R2, R2, 0x70, RZ, 0xc0, !PT ;  /* 0x0000007002027812 */ /* 0x000fe400078ec0ff */
[----:B------:R-:W-:Y:S01]  /*21d0*/  ELECT P0, URZ, PT ;  /* 0x0000000000ff782f */ /* 0x000fe20003800000 */
[----:B------:R-:W-:Y:S01]  /*21e0*/  UIADD3 UR4, UPT, UPT, UR22, UR4, UR23 ;  /* 0x0000000416047290 */ /* 0x000fe2000fffe017 */
[----:B------:R-:W-:Y:S01]  /*21f0*/  LOP3.LUT R3, R2, 0x40, R3, 0x78, !PT ;  /* 0x0000004002037812 */ /* 0x000fe200078e7803 */
[----:B------:R-:W-:Y:S01]  /*2200*/  UMOV UR9, UR18 ;  /* 0x0000001200097c82 */ /* 0x000fe20008000000 */
[----:B------:R-:W-:Y:S01]  /*2210*/  ISETP.LT.U32.AND P0, PT, R68, 0x20, P0 ;  /* 0x000000204400780c */ /* 0x000fe20000701070 */
[----:B------:R-:W-:Y:S01]  /*2220*/  UMOV UR10, UR15 ;  /* 0x0000000f000a7c82 */ /* 0x000fe20008000000 */
[----:B------:R-:W-:-:S04]  /*2230*/  LOP3.LUT R0, R3, 0x3f80, R0, 0xf8, !PT ;  /* 0x00003f8003007812 */ /* 0x000fc800078ef800 */
[----:B---3--:R-:W2:Y:S01]  /*2240*/  LDTM.x64 R4, tmem[UR4] ;  /* 0x00000004000479ee */ /* 0x008ea20008340000 */
[C---:B------:R-:W-:Y:S01]  /*2250*/  LOP3.LUT R2, R0.reuse, 0x10, RZ, 0x3c, !PT ;  /* 0x0000001000027812 */ /* 0x040fe200078e3cff */
[----:B------:R-:W-:Y:S01]  /*2260*/  NOP ;  /* 0x0000000000007918 */ /* 0x000fe20000000000 */
[----:B------:R-:W-:-:S04]  /*2270*/  LOP3.LUT R3, R0, 0x20, RZ, 0x3c, !PT ;  /* 0x0000002000037812 */ /* 0x000fc800078e3cff */
[----:B--2---:R-:W-:Y:S01]  /*2280*/  VOTEU.ANY UP1, P0 ;  /* 0x0000000000ff7886 */ /* 0x004fe20000020100 */
[----:B------:R-:W-:Y:S01]  /*2290*/  VOTEU.ANY UP0, P0 ;  /* 0x0000000000ff7886 */ /* 0x000fe20000000100 */
[----:B------:R-:W-:Y:S02]  /*22a0*/  F2FP.SATFINITE.E4M3.F32.PACK_AB_MERGE_C R6, R7, R6, RZ ;  /* 0x000000060706723e */ /* 0x000fe400048070ff */
[----:B------:R-:W-:Y:S02]  /*22b0*/  F2FP.SATFINITE.E4M3.F32.PACK_AB_MERGE_C R10, R11, R10, RZ ;  /* 0x0000000a0b0a723e */ /* 0x000fe400048070ff */
[----:B------:R-:W-:Y:S02]  /*22c0*/  F2FP.SATFINITE.E4M3.F32.PACK_AB_MERGE_C R14, R15, R14, RZ ;  /* 0x0000000e0f0e723e */ /* 0x000fe400048070ff */
[----:B------:R-:W-:Y:S02]  /*22d0*/  F2FP.SATFINITE.E4M3.F32.PACK_AB_MERGE_C R7, R19, R18, RZ ;  /* 0x000000121307723e */ /* 0x000fe400048070ff */
[----:B------:R-:W-:-:S02]  /*22e0*/  F2FP.SATFINITE.E4M3.F32.PACK_AB_MERGE_C R22, R23, R22, RZ ;  /* 0x000000161716723e */ /* 0x000fc400048070ff */
[----:B------:R-:W-:Y:S02]  /*22f0*/  F2FP.SATFINITE.E4M3.F32.PACK_AB_MERGE_C R26, R27, R26, RZ ;  /* 0x0000001a1b1a723e */ /* 0x000fe400048070ff */
        /* <DEDUP_REMOVED lines=10> */
[----:B------:R-:W-:-:S02]  /*23a0*/  F2FP.SATFINITE.E4M3.F32.PACK_AB_MERGE_C R4, R5, R4, R6 ;  /* 0x000000040504723e */ /* 0x000fc40004807006 */
[----:B------:R-:W-:Y:S02]  /*23b0*/  F2FP.SATFINITE.E4M3.F32.PACK_AB_MERGE_C R5, R9, R8, R10 ;  /* 0x000000080905723e */ /* 0x000fe4000480700a */
[----:B------:R-:W-:Y:S02]  /*23c0*/  F2FP.SATFINITE.E4M3.F32.PACK_AB_MERGE_C R6, R13, R12, R14 ;  /* 0x0000000c0d06723e */ /* 0x000fe4000480700e */
[----:B------:R-:W-:Y:S02]  /*23d0*/  F2FP.SATFINITE.E4M3.F32.PACK_AB_MERGE_C R7, R17, R16, R7 ;  /* 0x000000101107723e */ /* 0x000fe40004807007 */
[----:B------:R-:W-:Y:S02]  /*23e0*/  F2FP.SATFINITE.E4M3.F32.PACK_AB_MERGE_C R20, R21, R20, R22 ;  /* 0x000000141514723e */ /* 0x000fe40004807016 */
[----:B------:R-:W-:Y:S01]  /*23f0*/  F2FP.SATFINITE.E4M3.F32.PACK_AB_MERGE_C R21, R25, R24, R26 ;  /* 0x000000181915723e */ /* 0x000fe2000480701a */
[----:B-1----:R1:W-:Y:S01]  /*2400*/  STS.128 [R0+UR8], R4 ;  /* 0x0000000400007988 */ /* 0x0023e20008000c08 */
[----:B------:R-:W-:-:S02]  /*2410*/  F2FP.SATFINITE.E4M3.F32.PACK_AB_MERGE_C R22, R29, R28, R30 ;  /* 0x0000001c1d16723e */ /* 0x000fc4000480701e */
[----:B------:R-:W-:Y:S02]  /*2420*/  F2FP.SATFINITE.E4M3.F32.PACK_AB_MERGE_C R23, R33, R32, R34 ;  /* 0x000000202117723e */ /* 0x000fe40004807022 */
[----:B------:R-:W-:Y:S02]  /*2430*/  F2FP.SATFINITE.E4M3.F32.PACK_AB_MERGE_C R36, R37, R36, R38 ;  /* 0x000000242524723e */ /* 0x000fe40004807026 */
[----:B------:R-:W-:Y:S01]  /*2440*/  F2FP.SATFINITE.E4M3.F32.PACK_AB_MERGE_C R37, R41, R40, R42 ;  /* 0x000000282925723e */ /* 0x000fe2000480702a */
[----:B------:R1:W-:Y:S01]  /*2450*/  STS.128 [R2+UR8], R20 ;  /* 0x0000001402007988 */ /* 0x0003e20008000c08 */
[----:B------:R-:W-:Y:S02]  /*2460*/  F2FP.SATFINITE.E4M3.F32.PACK_AB_MERGE_C R38, R45, R44, R46 ;  /* 0x0000002c2d26723e */ /* 0x000fe4000480702e */
[----:B------:R-:W-:Y:S02]  /*2470*/  F2FP.SATFINITE.E4M3.F32.PACK_AB_MERGE_C R39, R49, R48, R50 ;  /* 0x000000303127723e */ /* 0x000fe40004807032 */
[----:B------:R-:W-:-:S02]  /*2480*/  F2FP.SATFINITE.E4M3.F32.PACK_AB_MERGE_C R52, R53, R52, R54 ;  /* 0x000000343534723e */ /* 0x000fc40004807036 */
[----:B------:R-:W-:Y:S01]  /*2490*/  F2FP.SATFINITE.E4M3.F32.PACK_AB_MERGE_C R53, R57, R56, R58 ;  /* 0x000000383935723e */ /* 0x000fe2000480703a */
[----:B------:R1:W-:Y:S01]  /*24a0*/  STS.128 [R3+UR8], R36 ;  /* 0x0000002403007988 */ /* 0x0003e20008000c08 */
[----:B------:R-:W-:Y:S02]  /*24b0*/  F2FP.SATFINITE.E4M3.F32.PACK_AB_MERGE_C R54, R61, R60, R62 ;  /* 0x0000003c3d36723e */ /* 0x000fe4000480703e */
[----:B------:R-:W-:Y:S02]  /*24c0*/  F2FP.SATFINITE.E4M3.F32.PACK_AB_MERGE_C R55, R65, R64, R66 ;  /* 0x000000404137723e */ /* 0x000fe40004807042 */
[----:B------:R-:W-:-:S05]  /*24d0*/  LOP3.LUT R8, R0, 0x30, RZ, 0x3c, !PT ;  /* 0x0000003000087812 */ /* 0x000fca00078e3cff */
[----:B------:R1:W-:Y:S01]  /*24e0*/  STS.128 [R8+UR8], R52 ;  /* 0x0000003408007988 */ /* 0x0003e20008000c08 */
[----:B------:R2:W-:Y:S06]  /*24f0*/  MEMBAR.ALL.CTA ;  /* 0x0000000000007992 */ /* 0x0005ec0000008000 */
[----:B--2---:R-:W2:Y:S02]  /*2500*/  FENCE.VIEW.ASYNC.S ;  /* 0x00000000000073c6 */ /* 0x004ea40000000000 */
[----:B--2---:R-:W-:Y:S06]  /*2510*/  BAR.SYNC.DEFER_BLOCKING 0x0 ;  /* 0x0000000000007b1d */ /* 0x004fec0000010000 */
[----:B------:R1:W-:Y:S01]  /*2520*/  @UP1 UTMASTG.2D [UR8], [UR20] ;  /* 0x00000008140013b5 */ /* 0x0003e20008008000 */
[----:B------:R0:W-:Y:S01]  /*2530*/  UTMACMDFLUSH ;  /* 0x00000000000079b7 */ /* 0x0001e20000000000 */
[----:B------:R-:W-:-:S04]  /*2540*/  DEPBAR.LE SB0, 0x0 ;  /* 0x000080000000791a */ /* 0x000fc80000000000 */
[----:B------:R-:W-:Y:S08]  /*2550*/  BAR.SYNC.DEFER_BLOCKING 0x0 ;  /* 0x0000000000007b1d */ /* 0x000ff00000010000 */
[----:B------:R-:W-:Y:S06]  /*2560*/  BAR.SYNC.DEFER_BLOCKING 0x0 ;  /* 0x0000000000007b1d */ /* 0x000fec0000010000 */
[----:B-1----:R-:W-:Y:S05]  /*2570*/  @P2 BRA `(.L_x_71) ;  /* 0x0000000000a02947 */ /* 0x002fea0003800000 */
[----:B------:R-:W1:Y:S01]  /*2580*/  S2UR UR5, SR_CgaCtaId ;  /* 0x00000000000579c3 */ /* 0x000e620000008800 */
[----:B------:R-:W-:Y:S01]  /*2590*/  NOP ;  /* 0x0000000000007918 */ /* 0x000fe20000000000 */
[----:B------:R-:W-:Y:S01]  /*25a0*/  UMOV UR4, 0x50 ;  /* 0x0000005000047882 */ /* 0x000fe20000000000 */
[----:B------:R-:W-:Y:S02]  /*25b0*/  IMAD.U32 R0, RZ, RZ, UR23 ;  /* 0x00000017ff007e24 */ /* 0x000fe4000f8e00ff */
[----:B------:R-:W-:Y:S02]  /*25c0*/  IMAD.MOV.U32 R3, RZ, RZ, 0xf ;  /* 0x0000000fff037424 */ /* 0x000fe400078e00ff */
[----:B------:R-:W-:Y:S01]  /*25d0*/  IMAD.MOV.U32 R7, RZ, RZ, 0x1 ;  /* 0x00000001ff077424 */ /* 0x000fe200078e00ff */
[----:B------:R-:W-:-:S04]  /*25e0*/  LOP3.LUT R0, R0, 0xffff, RZ, 0xc0, !PT ;  /* 0x0000ffff00007812 */ /* 0x000fc800078ec0ff */
[----:B------:R-:W-:-:S05]  /*25f0*/  SHF.R.U32.HI R0, RZ, 0x5, R0 ;  /* 0x00000005ff007819 */ /* 0x000fca0000011600 */
[----:B------:R-:W-:Y:S01]  /*2600*/  VIADD R2, R0, 0x10 ;  /* 0x0000001000027836 */ /* 0x000fe20000000000 */
[----:B------:R-:W-:Y:S01]  /*2610*/  SHF.L.U32 R0, R3, R0, RZ ;  /* 0x0000000003007219 */ /* 0x000fe200000006ff */
[----:B-1----:R-:W-:-:S03]  /*2620*/  ULEA UR6, UR5, UR4, 0x18 ;  /* 0x0000000405067291 */ /* 0x002fc6000f8ec0ff */
[----:B------:R-:W-:-:S04]  /*2630*/  SHF.L.U32 R3, R7, R2, RZ ;  /* 0x0000000207037219 */ /* 0x000fc800000006ff */
[----:B------:R-:W-:Y:S02]  /*2640*/  LOP3.LUT R0, R3, R0, RZ, 0xfc, !PT ;  /* 0x0000000003007212 */ /* 0x000fe400078efcff */
[----:B------:R-:W1:Y:S02]  /*2650*/  LDS R5, [UR6] ;  /* 0x00000006ff057984 */ /* 0x000e640008000800 */
[C---:B------:R-:W-:Y:S02]  /*2660*/  LOP3.LUT R2, R0.reuse, 0xffff, RZ, 0xc0, !PT ;  /* 0x0000ffff00027812 */ /* 0x040fe400078ec0ff */
[----:B-1----:R-:W-:-:S04]  /*2670*/  LOP3.LUT R3, R0, 0xffff, R5, 0x80, !PT ;  /* 0x0000ffff00037812 */ /* 0x002fc800078e8005 */
[----:B------:R-:W-:-:S13]  /*2680*/  ISETP.NE.AND P0, PT, R3, R2, PT ;  /* 0x000000020300720c */ /* 0x000fda0003f05270 */
[----:B------:R-:W-:Y:S05]  /*2690*/  @P0 BRA `(.L_x_72) ;  /* 0x0000000000500947 */ /* 0x000fea0003800000 */
[----:B------:R-:W-:Y:S02]  /*26a0*/  SHF.R.U32.HI R5, RZ, 0x10, R5 ;  /* 0x00000010ff057819 */ /* 0x000fe40000011605 */
[----:B------:R-:W-:-:S04]  /*26b0*/  SHF.R.U32.HI R2, RZ, 0x10, R0 ;  /* 0x00000010ff027819 */ /* 0x000fc80000011600 */
[----:B------:R-:W-:-:S04]  /*26c0*/  LOP3.LUT R5, R5, R2, RZ, 0xc0, !PT ;  /* 0x0000000205057212 */ /* 0x000fc800078ec0ff */
[----:B------:R-:W-:-:S13]  /*26d0*/  ISETP.NE.AND P0, PT, R5, R2, PT ;  /* 0x000000020500720c */ /* 0x000fda0003f05270 */
[----:B------:R-:W-:Y:S05]  /*26e0*/  @P0 BRA `(.L_x_73) ;  /* 0x0000000000300947 */ /* 0x000fea0003800000 */
[----:B------:R-:W-:Y:S01]  /*26f0*/  R2UR UR4, R0 ;  /* 0x00000000000472ca */ /* 0x000fe200000e0000 */
[----:B------:R-:W-:Y:S01]  /*2700*/  VOTEU.ANY UR5, UPT, PT ;  /* 0x0000000000057886 */ /* 0x000fe200038e0100 */
[----:B------:R-:W1:Y:S01]  /*2710*/  S2R R0, SR_LANEID ;  /* 0x0000000000007919 */ /* 0x000e620000000000 */
[----:B------:R-:W-:-:S10]  /*2720*/  UFLO.U32 UR5, UR5 ;  /* 0x00000005000572bd */ /* 0x000fd400080e0000 */
[----:B------:R-:W-:-:S06]  /*2730*/  ULOP3.LUT UR4, URZ, UR4, URZ, 0x33, !UPT ;  /* 0x00000004ff047292 */ /* 0x000fcc000f8e33ff */
[----:B------:R-:W-:-:S04]  /*2740*/  IMAD.U32 R2, RZ, RZ, UR4 ;  /* 0x00000004ff027e24 */ /* 0x000fc8000f8e00ff */
[----:B------:R-:W2:Y:S02]  /*2750*/  REDUX UR7, R2 ;  /* 0x00000000020773c4 */ /* 0x000ea40000000000 */
[----:B------:R3:W-:Y:S01]  /*2760*/  UTCATOMSWS.AND URZ, UR4 ;  /* 0x0000000400ff79e3 */ /* 0x0007e20008000000 */
[----:B-1----:R-:W-:Y:S01]  /*2770*/  ISETP.EQ.U32.AND P0, PT, R0, UR5, PT ;  /* 0x0000000500007c0c */ /* 0x002fe2000bf02070 */
[----:B--2---:R-:W-:-:S12]  /*2780*/  IMAD.U32 R0, RZ, RZ, UR7 ;  /* 0x00000007ff007e24 */ /* 0x004fd8000f8e00ff */
[----:B------:R3:W-:Y:S01]  /*2790*/  @P0 ATOMS.AND RZ, [UR6], R0 ;  /* 0x00000000ffff098c */ /* 0x0007e2000a800006 */
[----:B------:R-:W-:Y:S05]  /*27a0*/  BRA `(.L_x_71) ;  /* 0x0000000000147947 */ /* 0x000fea0003800000 */
.L_x_73:
[----:B------:R-:W-:-:S07]  /*27b0*/  MOV R2, 0x27d0 ;  /* 0x000027d000027802 */ /* 0x000fce0000000f00 */
[----:B------:R-:W-:Y:S05]  /*27c0*/  CALL.REL.NOINC `($__internal_0_$__cuda_sm10x_tcgen05_guardrail_trap_col_being_dealloced_not_returned_by_alloc) ;  /* 0x0000000000447944 */ /* 0x000fea0003c00000 */
[----:B------:R-:W-:Y:S05]  /*27d0*/  BRA `(.L_x_71) ;  /* 0x0000000000087947 */ /* 0x000fea0003800000 */
.L_x_72:
[----:B------:R-:W-:-:S07]  /*27e0*/  MOV R2, 0x2800 ;  /* 0x0000280000027802 */ /* 0x000fce0000000f00 */
[----:B------:R-:W-:Y:S05]  /*27f0*/  CALL.REL.NOINC `($__internal_2_$__cuda_sm10x_tcgen05_guardrail_trap_unallocated_columns_being_dealloced) ;  /* 0x0000000000507944 */ /* 0x000fea0003c00000 */
.L_x_71:
[----:B------:R-:W-:Y:S01]  /*2800*/  NOP ;  /* 0x0000000000007918 */ /* 0x000fe20000000000 */
[----:B---3--:R-:W-:Y:S05]  /*2810*/  EXIT ;  /* 0x000000000000794d */ /* 0x008fea0003800000 */
.L_x_58:
[----:B------:R-:W1:Y:S02]  /*2820*/  SYNCS.PHASECHK.TRANS64.TRYWAIT P0, [UR8+0x6000], RZ ;  /* 0x006000ffff0075a7 */ /* 0x000e640008001108 */
[----:B-1----:R-:W-:Y:S05]  /*2830*/  @!P0 BRA `(.L_x_58) ;  /* 0xfffffffc00f88947 */ /* 0x002fea000383ffff */
[----:B------:R-:W-:Y:S05]  /*2840*/  BRA `(.L_x_74) ;  /* 0xfffffff0009c7947 */ /* 0x000fea000383ffff */
.L_x_60:
[----:B------:R-:W1:Y:S02]  /*2850*/  SYNCS.PHASECHK.TRANS64.TRYWAIT P1, [UR8+0x6020], RZ ;  /* 0x006020ffff0075a7 */ /* 0x000e640008021108 */
[----:B-1----:R-:W-:Y:S05]  /*2860*/  @!P1 BRA `(.L_x_60) ;  /* 0xfffffffc00f89947 */ /* 0x002fea000383ffff */
[----:B------:R-:W-:Y:S05]  /*2870*/  BRA `(.L_x_75) ;  /* 0xfffffff000ec7947 */ /* 0x000fea000383ffff */
.L_x_61:
[----:B------:R-:W2:Y:S02]  /*2880*/  SYNCS.PHASECHK.TRANS64.TRYWAIT P0, [UR9+0x6000], R2 ;  /* 0x00600002ff0075a7 */ /* 0x000ea40008001109 */
[----:B--2---:R-:W-:Y:S05]  /*2890*/  @!P0 BRA `(.L_x_61) ;  /* 0xfffffffc00f88947 */ /* 0x004fea000383ffff */
[----:B------:R-:W-:Y:S05]  /*28a0*/  BRA `(.L_x_76) ;  /* 0xfffffff400687947 */ /* 0x000fea000383ffff */
.L_x_63:
[----:B------:R-:W2:Y:S02]  /*28b0*/  SYNCS.PHASECHK.TRANS64.TRYWAIT P0, [UR9+0x6020], R2 ;  /* 0x00602002ff0075a7 */ /* 0x000ea40008001109 */
[----:B--2---:R-:W-:Y:S05]  /*28c0*/  @!P0 BRA `(.L_x_63) ;  /* 0xfffffffc00f88947 */ /* 0x004fea000383ffff */
[----:B------:R-:W-:Y:S05]  /*28d0*/  BRA `(.L_x_77) ;  /* 0xfffffff400b47947 */ /* 0x000fea000383ffff */
        .weak           $__internal_0_$__cuda_sm10x_tcgen05_guardrail_trap_col_being_dealloced_not_returned_by_alloc
        .type           $__internal_0_$__cuda_sm10x_tcgen05_guardrail_trap_col_being_dealloced_not_returned_by_alloc,@function
        .size           $__internal_0_$__cuda_sm10x_tcgen05_guardrail_trap_col_being_dealloced_not_returned_by_alloc,($__internal_1_$__cuda_sm10x_tcgen05_guardrail_trap_phase_invalid_during_alloc - $__internal_0_$__cuda_sm10x_tcgen05_guardrail_trap_col_being_dealloced_not_returned_by_alloc)
$__internal_0_$__cuda_sm10x_tcgen05_guardrail_trap_col_being_dealloced_not_returned_by_alloc:
[----:B------:R-:W-:Y:S05]  /*28e0*/  BPT.TRAP 0x1 ;  /* 0x000000040000795c */ /* 0x000fea0000300000 */
[----:B------:R-:W-:-:S04]  /*28f0*/  IMAD.MOV.U32 R3, RZ, RZ, 0x0 ;  /* 0x00000000ff037424 */ /* 0x000fc800078e00ff */
[----:B------:R-:W-:Y:S05]  /*2900*/  RET.REL.NODEC R2 `(gluon_tcgen05) ;  /* 0xffffffd402bc7950 */ /* 0x000fea0003c3ffff */
        .weak           $__internal_1_$__cuda_sm10x_tcgen05_guardrail_trap_phase_invalid_during_alloc
        .type           $__internal_1_$__cuda_sm10x_tcgen05_guardrail_trap_phase_invalid_during_alloc,@function
        .size           $__internal_1_$__cuda_sm10x_tcgen05_guardrail_trap_phase_invalid_during_alloc,($__internal_2_$__cuda_sm10x_tcgen05_guardrail_trap_unallocated_columns_being_dealloced - $__internal_1_$__cuda_sm10x_tcgen05_guardrail_trap_phase_invalid_during_alloc)
$__internal_1_$__cuda_sm10x_tcgen05_guardrail_trap_phase_invalid_during_alloc:
[----:B------:R-:W-:Y:S05]  /*2910*/  BPT.TRAP 0x1 ;  /* 0x000000040000795c */ /* 0x000fea0000300000 */
[----:B------:R-:W-:-:S04]  /*2920*/  IMAD.MOV.U32 R3, RZ, RZ, 0x0 ;  /* 0x00000000ff037424 */ /* 0x000fc800078e00ff */
[----:B------:R-:W-:Y:S05]  /*2930*/  RET.REL.NODEC R2 `(gluon_tcgen05) ;  /* 0xffffffd402b07950 */ /* 0x000fea0003c3ffff */
        .weak           $__internal_2_$__cuda_sm10x_tcgen05_guardrail_trap_unallocated_columns_being_dealloced
        .type           $__internal_2_$__cuda_sm10x_tcgen05_guardrail_trap_unallocated_columns_being_dealloced,@function
        .size           $__internal_2_$__cuda_sm10x_tcgen05_guardrail_trap_unallocated_columns_being_dealloced,(.L_x_81 - $__internal_2_$__cuda_sm10x_tcgen05_guardrail_trap_unallocated_columns_being_dealloced)
$__internal_2_$__cuda_sm10x_tcgen05_guardrail_trap_unallocated_columns_being_dealloced:
[----:B------:R-:W-:Y:S05]  /*2940*/  BPT.TRAP 0x1 ;  /* 0x000000040000795c */ /* 0x000fea0000300000 */
[----:B------:R-:W-:-:S04]  /*2950*/  IMAD.MOV.U32 R3, RZ, RZ, 0x0 ;  /* 0x00000000ff037424 */ /* 0x000fc800078e00ff */
[----:B------:R-:W-:Y:S05]  /*2960*/  RET.REL.NODEC R2 `(gluon_tcgen05) ;  /* 0xffffffd402a47950 */ /* 0x000fea0003c3ffff */
.L_x_78:
[----:B------:R-:W-:-:S00]  /*2970*/  BRA `(.L_x_78) ;  /* 0xfffffffc00fc7947 */ /* 0x000fc0000383ffff */
[----:B------:R-:W-:-:S00]  /*2980*/  NOP ;  /* 0x0000000000007918 */ /* 0x000fc00000000000 */
[----:B------:R-:W-:-:S00]  /*2990*/  NOP ;  /* 0x0000000000007918 */ /* 0x000fc00000000000 */
[----:B------:R-:W-:-:S00]  /*29a0*/  NOP ;  /* 0x0000000000007918 */ /* 0x000fc00000000000 */
[----:B------:R-:W-:-:S00]  /*29b0*/  NOP ;  /* 0x0000000000007918 */ /* 0x000fc00000000000 */
[----:B------:R-:W-:-:S00]  /*29c0*/  NOP ;  /* 0x0000000000007918 */ /* 0x000fc00000000000 */
[----:B------:R-:W-:-:S00]  /*29d0*/  NOP ;  /* 0x0000000000007918 */ /* 0x000fc00000000000 */
[----:B------:R-:W-:-:S00]  /*29e0*/  NOP ;  /* 0x0000000000007918 */ /* 0x000fc00000000000 */
[----:B------:R-:W-:-:S00]  /*29f0*/  NOP ;  /* 0x0000000000007918 */ /* 0x000fc00000000000 */
.L_x_81:


//--------------------- .nv.shared.gluon_tcgen05  --------------------------
	.section	.nv.shared.gluon_tcgen05,"aw",@nobits
	.sectionflags	@""
	.align	16
	.zero		1024


//--------------------- .nv.shared.reserved.0     --------------------------
	.section	.nv.shared.reserved.0,"aw",@nobits
	.align	8
	.weak		__nv_reservedSMEM_offset_0_alias
	.size		__nv_reservedSMEM_offset_0_alias, 0, 64
	.other		__nv_reservedSMEM_offset_0_alias,@"STO_CUDA_RESERVED_SHARED STV_DEFAULT"
__nv_reservedSMEM_offset_0_alias:
	.zero		0
.nv.shared.reserved.0:
	.zero		64
	.weak		__nv_reservedSMEM_allocation_phase
	.type		__nv_reservedSMEM_allocation_phase,@object
	.size		__nv_reservedSMEM_allocation_phase,(.L_0 - __nv_reservedSMEM_allocation_phase)
__nv_reservedSMEM_allocation_phase:
	.zero		1
.L_0:
	.zero		7
	.weak		__nv_reservedSMEM_devtool_atexit_pc
	.type		__nv_reservedSMEM_devtool_atexit_pc,@object
	.size		__nv_reservedSMEM_devtool_atexit_pc,(__nv_reservedSMEM_allocation_mask - __nv_reservedSMEM_devtool_atexit_pc)
__nv_reservedSMEM_devtool_atexit_pc:
	.zero		8
	.weak		__nv_reservedSMEM_allocation_mask
	.type		__nv_reservedSMEM_allocation_mask,@object
	.size		__nv_reservedSMEM_allocation_mask,(.L_2 - __nv_reservedSMEM_allocation_mask)
__nv_reservedSMEM_allocation_mask:
	.zero		4
.L_2:


//--------------------- .nv.constant0.gluon_tcgen05 --------------------------
	.section	.nv.constant0.gluon_tcgen05,"a",@progbits
	.sectionflags	@""
	.align	4
.nv.constant0.gluon_tcgen05:
	.zero		976


//--------------------- SYMBOLS --------------------------

	.type		.nv.reservedSmem.offset0,@object
	.size		.nv.reservedSmem.offset0,0x4
	.type		.nv.reservedSmem.cap,@object
	.size		.nv.reservedSmem.cap,0x4
